//
// Generated by NVIDIA NVVM Compiler
//
// Compiler Build ID: CL-36424714
// Cuda compilation tools, release 13.0, V13.0.88
// Based on NVVM 20.0.0
//

.version 9.0
.target sm_100
.address_size 64

	// .globl	_Z29kernel_compute_nl_projectionsP7double2S0_S0_PdPKiPKtPKhS7_iiicd
.const .align 1 .b8 indalpha_c3[7] = {0, 1, 2, 3, 2, 1, 1};
.const .align 1 .b8 indbeta_c3[7] = {0, 1, 2, 3, 3, 3, 2};
.extern .shared .align 16 .b8 sh_mem[];

.visible .entry _Z29kernel_compute_nl_projectionsP7double2S0_S0_PdPKiPKtPKhS7_iiicd(
	.param .u64 .ptr .align 1 _Z29kernel_compute_nl_projectionsP7double2S0_S0_PdPKiPKtPKhS7_iiicd_param_0,
	.param .u64 .ptr .align 1 _Z29kernel_compute_nl_projectionsP7double2S0_S0_PdPKiPKtPKhS7_iiicd_param_1,
	.param .u64 .ptr .align 1 _Z29kernel_compute_nl_projectionsP7double2S0_S0_PdPKiPKtPKhS7_iiicd_param_2,
	.param .u64 .ptr .align 1 _Z29kernel_compute_nl_projectionsP7double2S0_S0_PdPKiPKtPKhS7_iiicd_param_3,
	.param .u64 .ptr .align 1 _Z29kernel_compute_nl_projectionsP7double2S0_S0_PdPKiPKtPKhS7_iiicd_param_4,
	.param .u64 .ptr .align 1 _Z29kernel_compute_nl_projectionsP7double2S0_S0_PdPKiPKtPKhS7_iiicd_param_5,
	.param .u64 .ptr .align 1 _Z29kernel_compute_nl_projectionsP7double2S0_S0_PdPKiPKtPKhS7_iiicd_param_6,
	.param .u64 .ptr .align 1 _Z29kernel_compute_nl_projectionsP7double2S0_S0_PdPKiPKtPKhS7_iiicd_param_7,
	.param .u32 _Z29kernel_compute_nl_projectionsP7double2S0_S0_PdPKiPKtPKhS7_iiicd_param_8,
	.param .u32 _Z29kernel_compute_nl_projectionsP7double2S0_S0_PdPKiPKtPKhS7_iiicd_param_9,
	.param .u32 _Z29kernel_compute_nl_projectionsP7double2S0_S0_PdPKiPKtPKhS7_iiicd_param_10,
	.param .u8 _Z29kernel_compute_nl_projectionsP7double2S0_S0_PdPKiPKtPKhS7_iiicd_param_11,
	.param .f64 _Z29kernel_compute_nl_projectionsP7double2S0_S0_PdPKiPKtPKhS7_iiicd_param_12
)
{
	.reg .pred 	%p<14>;
	.reg .b16 	%rs<2>;
	.reg .b32 	%r<49>;
	.reg .b64 	%rd<35>;
	.reg .b64 	%fd<56>;

	ld.param.u64 	%rd5, [_Z29kernel_compute_nl_projectionsP7double2S0_S0_PdPKiPKtPKhS7_iiicd_param_1];
	ld.param.u64 	%rd6, [_Z29kernel_compute_nl_projectionsP7double2S0_S0_PdPKiPKtPKhS7_iiicd_param_2];
	ld.param.u64 	%rd7, [_Z29kernel_compute_nl_projectionsP7double2S0_S0_PdPKiPKtPKhS7_iiicd_param_3];
	ld.param.u64 	%rd9, [_Z29kernel_compute_nl_projectionsP7double2S0_S0_PdPKiPKtPKhS7_iiicd_param_5];
	ld.param.u64 	%rd10, [_Z29kernel_compute_nl_projectionsP7double2S0_S0_PdPKiPKtPKhS7_iiicd_param_6];
	ld.param.u64 	%rd11, [_Z29kernel_compute_nl_projectionsP7double2S0_S0_PdPKiPKtPKhS7_iiicd_param_7];
	ld.param.u32 	%r17, [_Z29kernel_compute_nl_projectionsP7double2S0_S0_PdPKiPKtPKhS7_iiicd_param_8];
	ld.param.u32 	%r16, [_Z29kernel_compute_nl_projectionsP7double2S0_S0_PdPKiPKtPKhS7_iiicd_param_9];
	ld.param.u32 	%r18, [_Z29kernel_compute_nl_projectionsP7double2S0_S0_PdPKiPKtPKhS7_iiicd_param_10];
	ld.param.s8 	%rs1, [_Z29kernel_compute_nl_projectionsP7double2S0_S0_PdPKiPKtPKhS7_iiicd_param_11];
	ld.param.f64 	%fd19, [_Z29kernel_compute_nl_projectionsP7double2S0_S0_PdPKiPKtPKhS7_iiicd_param_12];
	cvta.to.global.u64 	%rd12, %rd9;
	cvta.to.global.u64 	%rd13, %rd11;
	cvta.to.global.u64 	%rd14, %rd10;
	mov.u32 	%r1, %ntid.x;
	shl.b32 	%r19, %r1, 3;
	mov.u32 	%r20, sh_mem;
	add.s32 	%r2, %r20, %r19;
	mov.u32 	%r3, %ctaid.y;
	cvt.u64.u32 	%rd15, %r3;
	add.s64 	%rd16, %rd14, %rd15;
	ld.global.u8 	%r21, [%rd16];
	add.s64 	%rd17, %rd13, %rd15;
	ld.global.u8 	%r22, [%rd17];
	mul.wide.u32 	%rd18, %r3, 2;
	add.s64 	%rd19, %rd12, %rd18;
	ld.global.u16 	%r4, [%rd19];
	mad.lo.s32 	%r5, %r18, %r22, %r21;
	mul.lo.s32 	%r6, %r16, %r17;
	mov.u32 	%r7, %tid.x;
	shl.b32 	%r23, %r7, 3;
	add.s32 	%r8, %r20, %r23;
	mov.b64 	%rd20, 0;
	st.shared.u64 	[%r8], %rd20;
	add.s32 	%r9, %r2, %r23;
	st.shared.u64 	[%r9], %rd20;
	setp.ge.s32 	%p1, %r7, %r16;
	@%p1 bra 	$L__BB0_4;
	mul.lo.s32 	%r10, %r6, %r5;
	mul.lo.s32 	%r11, %r16, %r4;
	cvta.to.global.u64 	%rd1, %rd7;
	cvta.to.global.u64 	%rd2, %rd5;
	cvta.to.global.u64 	%rd3, %rd6;
	mov.f64 	%fd52, 0d0000000000000000;
	mov.f64 	%fd53, %fd52;
	mov.u32 	%r47, %r7;
$L__BB0_2:
	add.s32 	%r24, %r47, %r10;
	mul.wide.s32 	%rd21, %r24, 8;
	add.s64 	%rd22, %rd1, %rd21;
	ld.global.f64 	%fd22, [%rd22];
	mul.wide.s32 	%rd23, %r47, 16;
	add.s64 	%rd24, %rd2, %rd23;
	ld.global.v2.f64 	{%fd54, %fd55}, [%rd24];
	add.s32 	%r25, %r47, %r11;
	mul.wide.s32 	%rd25, %r25, 16;
	add.s64 	%rd26, %rd3, %rd25;
	ld.global.v2.f64 	{%fd23, %fd24}, [%rd26];
	mul.f64 	%fd25, %fd54, %fd23;
	mul.f64 	%fd26, %fd55, %fd24;
	sub.f64 	%fd27, %fd25, %fd26;
	fma.rn.f64 	%fd53, %fd22, %fd27, %fd53;
	mul.f64 	%fd28, %fd54, %fd24;
	fma.rn.f64 	%fd29, %fd55, %fd23, %fd28;
	fma.rn.f64 	%fd52, %fd22, %fd29, %fd52;
	add.s32 	%r47, %r47, %r1;
	setp.lt.s32 	%p2, %r47, %r16;
	@%p2 bra 	$L__BB0_2;
	st.shared.f64 	[%r8], %fd53;
	st.shared.f64 	[%r9], %fd52;
$L__BB0_4:
	setp.lt.u32 	%p3, %r1, 2;
	mov.u32 	%r48, %r1;
	@%p3 bra 	$L__BB0_10;
$L__BB0_5:
	mov.u32 	%r14, %r48;
	shr.u32 	%r48, %r14, 1;
	bar.sync 	0;
	setp.ge.u32 	%p4, %r7, %r48;
	@%p4 bra 	$L__BB0_7;
	shl.b32 	%r30, %r48, 3;
	add.s32 	%r31, %r8, %r30;
	ld.shared.f64 	%fd33, [%r31];
	ld.shared.f64 	%fd34, [%r8];
	add.f64 	%fd35, %fd33, %fd34;
	st.shared.f64 	[%r8], %fd35;
	bra.uni 	$L__BB0_9;
$L__BB0_7:
	sub.s32 	%r26, %r1, %r48;
	setp.lt.u32 	%p5, %r7, %r26;
	@%p5 bra 	$L__BB0_9;
	sub.s32 	%r27, %r7, %r48;
	shl.b32 	%r28, %r27, 3;
	add.s32 	%r29, %r2, %r28;
	ld.shared.f64 	%fd30, [%r29];
	ld.shared.f64 	%fd31, [%r9];
	add.f64 	%fd32, %fd30, %fd31;
	st.shared.f64 	[%r9], %fd32;
$L__BB0_9:
	setp.gt.u32 	%p6, %r14, 3;
	@%p6 bra 	$L__BB0_5;
$L__BB0_10:
	bar.sync 	0;
	setp.ne.s32 	%p7, %r7, 0;
	@%p7 bra 	$L__BB0_21;
	ld.param.u64 	%rd34, [_Z29kernel_compute_nl_projectionsP7double2S0_S0_PdPKiPKtPKhS7_iiicd_param_4];
	mul.lo.s32 	%r33, %r5, 6;
	cvta.to.global.u64 	%rd27, %rd34;
	mul.wide.s32 	%rd28, %r33, 4;
	add.s64 	%rd29, %rd27, %rd28;
	ld.global.u32 	%r34, [%rd29];
	shr.s32 	%r35, %r34, 31;
	shr.u32 	%r36, %r35, 30;
	add.s32 	%r37, %r34, %r36;
	and.b32  	%r38, %r37, -4;
	sub.s32 	%r32, %r34, %r38;
	setp.gt.s32 	%p8, %r32, 1;
	@%p8 bra 	$L__BB0_15;
	setp.eq.s32 	%p11, %r32, 0;
	@%p11 bra 	$L__BB0_18;
	setp.eq.s32 	%p12, %r32, 1;
	@%p12 bra 	$L__BB0_14;
	bra.uni 	$L__BB0_20;
$L__BB0_14:
	neg.f64 	%fd42, %fd19;
	shl.b32 	%r43, %r1, 3;
	add.s32 	%r44, %r2, %r43;
	ld.shared.f64 	%fd43, [%r44+-8];
	mul.f64 	%fd54, %fd43, %fd42;
	ld.shared.f64 	%fd44, [sh_mem];
	mul.f64 	%fd55, %fd19, %fd44;
	bra.uni 	$L__BB0_20;
$L__BB0_15:
	setp.eq.s32 	%p9, %r32, 2;
	@%p9 bra 	$L__BB0_19;
	setp.eq.s32 	%p10, %r32, 3;
	@%p10 bra 	$L__BB0_17;
	bra.uni 	$L__BB0_20;
$L__BB0_17:
	shl.b32 	%r39, %r1, 3;
	add.s32 	%r40, %r2, %r39;
	ld.shared.f64 	%fd36, [%r40+-8];
	mul.f64 	%fd54, %fd19, %fd36;
	neg.f64 	%fd37, %fd19;
	ld.shared.f64 	%fd38, [sh_mem];
	mul.f64 	%fd55, %fd38, %fd37;
	bra.uni 	$L__BB0_20;
$L__BB0_18:
	ld.shared.f64 	%fd45, [sh_mem];
	mul.f64 	%fd54, %fd19, %fd45;
	shl.b32 	%r45, %r1, 3;
	add.s32 	%r46, %r2, %r45;
	ld.shared.f64 	%fd46, [%r46+-8];
	mul.f64 	%fd55, %fd19, %fd46;
	bra.uni 	$L__BB0_20;
$L__BB0_19:
	neg.f64 	%fd39, %fd19;
	ld.shared.f64 	%fd40, [sh_mem];
	mul.f64 	%fd54, %fd40, %fd39;
	shl.b32 	%r41, %r1, 3;
	add.s32 	%r42, %r2, %r41;
	ld.shared.f64 	%fd41, [%r42+-8];
	mul.f64 	%fd55, %fd41, %fd39;
$L__BB0_20:
	ld.param.u64 	%rd33, [_Z29kernel_compute_nl_projectionsP7double2S0_S0_PdPKiPKtPKhS7_iiicd_param_0];
	setp.eq.s16 	%p13, %rs1, 1;
	add.f64 	%fd47, %fd54, %fd54;
	selp.f64 	%fd48, %fd47, %fd54, %p13;
	selp.f64 	%fd49, 0d0000000000000000, %fd55, %p13;
	cvta.to.global.u64 	%rd30, %rd33;
	mul.wide.u32 	%rd31, %r3, 16;
	add.s64 	%rd32, %rd30, %rd31;
	st.global.v2.f64 	[%rd32], {%fd48, %fd49};
$L__BB0_21:
	ret;

}
	// .globl	_Z51kernel_compute_nl_projections_and_derivates_choice2P7double2S0_S0_S0_PdS1_PKiPKtPKhS7_iiiicdd
.visible .entry _Z51kernel_compute_nl_projections_and_derivates_choice2P7double2S0_S0_S0_PdS1_PKiPKtPKhS7_iiiicdd(
	.param .u64 .ptr .align 1 _Z51kernel_compute_nl_projections_and_derivates_choice2P7double2S0_S0_S0_PdS1_PKiPKtPKhS7_iiiicdd_param_0,
	.param .u64 .ptr .align 1 _Z51kernel_compute_nl_projections_and_derivates_choice2P7double2S0_S0_S0_PdS1_PKiPKtPKhS7_iiiicdd_param_1,
	.param .u64 .ptr .align 1 _Z51kernel_compute_nl_projections_and_derivates_choice2P7double2S0_S0_S0_PdS1_PKiPKtPKhS7_iiiicdd_param_2,
	.param .u64 .ptr .align 1 _Z51kernel_compute_nl_projections_and_derivates_choice2P7double2S0_S0_S0_PdS1_PKiPKtPKhS7_iiiicdd_param_3,
	.param .u64 .ptr .align 1 _Z51kernel_compute_nl_projections_and_derivates_choice2P7double2S0_S0_S0_PdS1_PKiPKtPKhS7_iiiicdd_param_4,
	.param .u64 .ptr .align 1 _Z51kernel_compute_nl_projections_and_derivates_choice2P7double2S0_S0_S0_PdS1_PKiPKtPKhS7_iiiicdd_param_5,
	.param .u64 .ptr .align 1 _Z51kernel_compute_nl_projections_and_derivates_choice2P7double2S0_S0_S0_PdS1_PKiPKtPKhS7_iiiicdd_param_6,
	.param .u64 .ptr .align 1 _Z51kernel_compute_nl_projections_and_derivates_choice2P7double2S0_S0_S0_PdS1_PKiPKtPKhS7_iiiicdd_param_7,
	.param .u64 .ptr .align 1 _Z51kernel_compute_nl_projections_and_derivates_choice2P7double2S0_S0_S0_PdS1_PKiPKtPKhS7_iiiicdd_param_8,
	.param .u64 .ptr .align 1 _Z51kernel_compute_nl_projections_and_derivates_choice2P7double2S0_S0_S0_PdS1_PKiPKtPKhS7_iiiicdd_param_9,
	.param .u32 _Z51kernel_compute_nl_projections_and_derivates_choice2P7double2S0_S0_S0_PdS1_PKiPKtPKhS7_iiiicdd_param_10,
	.param .u32 _Z51kernel_compute_nl_projections_and_derivates_choice2P7double2S0_S0_S0_PdS1_PKiPKtPKhS7_iiiicdd_param_11,
	.param .u32 _Z51kernel_compute_nl_projections_and_derivates_choice2P7double2S0_S0_S0_PdS1_PKiPKtPKhS7_iiiicdd_param_12,
	.param .u32 _Z51kernel_compute_nl_projections_and_derivates_choice2P7double2S0_S0_S0_PdS1_PKiPKtPKhS7_iiiicdd_param_13,
	.param .u8 _Z51kernel_compute_nl_projections_and_derivates_choice2P7double2S0_S0_S0_PdS1_PKiPKtPKhS7_iiiicdd_param_14,
	.param .f64 _Z51kernel_compute_nl_projections_and_derivates_choice2P7double2S0_S0_S0_PdS1_PKiPKtPKhS7_iiiicdd_param_15,
	.param .f64 _Z51kernel_compute_nl_projections_and_derivates_choice2P7double2S0_S0_S0_PdS1_PKiPKtPKhS7_iiiicdd_param_16
)
{
	.reg .pred 	%p<29>;
	.reg .b16 	%rs<4>;
	.reg .b32 	%r<79>;
	.reg .b64 	%rd<50>;
	.reg .b64 	%fd<190>;

	ld.param.u64 	%rd7, [_Z51kernel_compute_nl_projections_and_derivates_choice2P7double2S0_S0_S0_PdS1_PKiPKtPKhS7_iiiicdd_param_2];
	ld.param.u64 	%rd8, [_Z51kernel_compute_nl_projections_and_derivates_choice2P7double2S0_S0_S0_PdS1_PKiPKtPKhS7_iiiicdd_param_3];
	ld.param.u64 	%rd9, [_Z51kernel_compute_nl_projections_and_derivates_choice2P7double2S0_S0_S0_PdS1_PKiPKtPKhS7_iiiicdd_param_4];
	ld.param.u64 	%rd10, [_Z51kernel_compute_nl_projections_and_derivates_choice2P7double2S0_S0_S0_PdS1_PKiPKtPKhS7_iiiicdd_param_5];
	ld.param.u64 	%rd12, [_Z51kernel_compute_nl_projections_and_derivates_choice2P7double2S0_S0_S0_PdS1_PKiPKtPKhS7_iiiicdd_param_7];
	ld.param.u64 	%rd13, [_Z51kernel_compute_nl_projections_and_derivates_choice2P7double2S0_S0_S0_PdS1_PKiPKtPKhS7_iiiicdd_param_8];
	ld.param.u64 	%rd14, [_Z51kernel_compute_nl_projections_and_derivates_choice2P7double2S0_S0_S0_PdS1_PKiPKtPKhS7_iiiicdd_param_9];
	ld.param.u32 	%r25, [_Z51kernel_compute_nl_projections_and_derivates_choice2P7double2S0_S0_S0_PdS1_PKiPKtPKhS7_iiiicdd_param_10];
	ld.param.u32 	%r26, [_Z51kernel_compute_nl_projections_and_derivates_choice2P7double2S0_S0_S0_PdS1_PKiPKtPKhS7_iiiicdd_param_11];
	ld.param.u32 	%r28, [_Z51kernel_compute_nl_projections_and_derivates_choice2P7double2S0_S0_S0_PdS1_PKiPKtPKhS7_iiiicdd_param_13];
	ld.param.f64 	%fd95, [_Z51kernel_compute_nl_projections_and_derivates_choice2P7double2S0_S0_S0_PdS1_PKiPKtPKhS7_iiiicdd_param_15];
	ld.param.f64 	%fd96, [_Z51kernel_compute_nl_projections_and_derivates_choice2P7double2S0_S0_S0_PdS1_PKiPKtPKhS7_iiiicdd_param_16];
	cvta.to.global.u64 	%rd15, %rd14;
	cvta.to.global.u64 	%rd16, %rd13;
	cvta.to.global.u64 	%rd17, %rd12;
	mov.u32 	%r1, %ntid.x;
	shl.b32 	%r29, %r1, 3;
	mov.u32 	%r30, sh_mem;
	add.s32 	%r2, %r30, %r29;
	mov.u32 	%r3, %ctaid.y;
	cvt.u64.u32 	%rd18, %r3;
	mul.wide.u32 	%rd19, %r3, 2;
	add.s64 	%rd20, %rd17, %rd19;
	ld.global.u16 	%rs1, [%rd20];
	add.s64 	%rd21, %rd16, %rd18;
	ld.global.u8 	%r4, [%rd21];
	add.s64 	%rd22, %rd15, %rd18;
	ld.global.u8 	%r5, [%rd22];
	mov.u32 	%r6, %tid.x;
	shl.b32 	%r31, %r6, 3;
	add.s32 	%r7, %r30, %r31;
	mov.b64 	%rd23, 0;
	st.shared.u64 	[%r7], %rd23;
	add.s32 	%r8, %r2, %r31;
	st.shared.u64 	[%r8], %rd23;
	mov.u32 	%r32, %ctaid.x;
	mov.u32 	%r9, %nctaid.x;
	mad.lo.s32 	%r74, %r32, %r9, %r6;
	setp.ge.s32 	%p1, %r74, %r26;
	mov.f64 	%fd176, 0d0000000000000000;
	mov.f64 	%fd177, %fd176;
	mov.f64 	%fd178, %fd176;
	mov.f64 	%fd179, %fd176;
	mov.f64 	%fd180, %fd176;
	mov.f64 	%fd181, %fd176;
	@%p1 bra 	$L__BB1_4;
	mad.lo.s32 	%r33, %r28, %r5, %r4;
	mul.lo.s32 	%r34, %r26, %r25;
	mul.lo.s32 	%r11, %r34, %r33;
	cvt.u32.u16 	%r35, %rs1;
	mul.lo.s32 	%r12, %r26, %r35;
	mul.lo.s32 	%r13, %r1, %r9;
	cvta.to.global.u64 	%rd1, %rd9;
	cvta.to.global.u64 	%rd2, %rd7;
	cvta.to.global.u64 	%rd3, %rd8;
	cvta.to.global.u64 	%rd4, %rd10;
	mov.f64 	%fd160, 0d0000000000000000;
	mov.f64 	%fd161, %fd160;
	mov.f64 	%fd181, %fd160;
	mov.f64 	%fd180, %fd160;
	mov.f64 	%fd179, %fd160;
	mov.f64 	%fd178, %fd160;
	mov.f64 	%fd177, %fd160;
	mov.f64 	%fd176, %fd160;
$L__BB1_2:
	add.s32 	%r36, %r74, %r11;
	mul.wide.s32 	%rd24, %r36, 8;
	add.s64 	%rd25, %rd1, %rd24;
	ld.global.f64 	%fd100, [%rd25];
	mul.wide.s32 	%rd26, %r74, 16;
	add.s64 	%rd27, %rd2, %rd26;
	ld.global.v2.f64 	{%fd174, %fd175}, [%rd27];
	add.s32 	%r37, %r74, %r12;
	mul.wide.s32 	%rd28, %r37, 16;
	add.s64 	%rd29, %rd3, %rd28;
	ld.global.v2.f64 	{%fd101, %fd102}, [%rd29];
	mul.wide.s32 	%rd30, %r74, 8;
	add.s64 	%rd31, %rd4, %rd30;
	ld.global.f64 	%fd103, [%rd31];
	mul.wide.s32 	%rd32, %r26, 8;
	add.s64 	%rd33, %rd31, %rd32;
	ld.global.f64 	%fd104, [%rd33];
	add.s64 	%rd34, %rd33, %rd32;
	ld.global.f64 	%fd105, [%rd34];
	mul.f64 	%fd106, %fd174, %fd101;
	mul.f64 	%fd107, %fd175, %fd102;
	sub.f64 	%fd108, %fd106, %fd107;
	mul.f64 	%fd153, %fd100, %fd108;
	mul.f64 	%fd109, %fd174, %fd102;
	fma.rn.f64 	%fd110, %fd175, %fd101, %fd109;
	mul.f64 	%fd152, %fd100, %fd110;
	add.f64 	%fd161, %fd153, %fd161;
	add.f64 	%fd160, %fd152, %fd160;
	fma.rn.f64 	%fd177, %fd103, %fd153, %fd177;
	fma.rn.f64 	%fd176, %fd103, %fd152, %fd176;
	fma.rn.f64 	%fd179, %fd104, %fd153, %fd179;
	fma.rn.f64 	%fd178, %fd104, %fd152, %fd178;
	fma.rn.f64 	%fd181, %fd105, %fd153, %fd181;
	fma.rn.f64 	%fd180, %fd105, %fd152, %fd180;
	add.s32 	%r74, %r74, %r13;
	setp.lt.s32 	%p2, %r74, %r26;
	@%p2 bra 	$L__BB1_2;
	st.shared.f64 	[%r7], %fd161;
	st.shared.f64 	[%r8], %fd160;
$L__BB1_4:
	setp.lt.u32 	%p3, %r1, 2;
	mov.u32 	%r75, %r1;
	@%p3 bra 	$L__BB1_10;
$L__BB1_5:
	mov.u32 	%r16, %r75;
	shr.u32 	%r75, %r16, 1;
	bar.sync 	0;
	setp.ge.u32 	%p4, %r6, %r75;
	@%p4 bra 	$L__BB1_7;
	shl.b32 	%r42, %r75, 3;
	add.s32 	%r43, %r7, %r42;
	ld.shared.f64 	%fd114, [%r43];
	ld.shared.f64 	%fd115, [%r7];
	add.f64 	%fd116, %fd114, %fd115;
	st.shared.f64 	[%r7], %fd116;
	bra.uni 	$L__BB1_9;
$L__BB1_7:
	sub.s32 	%r38, %r1, %r75;
	setp.lt.u32 	%p5, %r6, %r38;
	@%p5 bra 	$L__BB1_9;
	sub.s32 	%r39, %r6, %r75;
	shl.b32 	%r40, %r39, 3;
	add.s32 	%r41, %r2, %r40;
	ld.shared.f64 	%fd111, [%r41];
	ld.shared.f64 	%fd112, [%r8];
	add.f64 	%fd113, %fd111, %fd112;
	st.shared.f64 	[%r8], %fd113;
$L__BB1_9:
	setp.gt.u32 	%p6, %r16, 3;
	@%p6 bra 	$L__BB1_5;
$L__BB1_10:
	bar.sync 	0;
	setp.ne.s32 	%p7, %r6, 0;
	shl.b32 	%r44, %r1, 3;
	add.s32 	%r18, %r2, %r44;
	@%p7 bra 	$L__BB1_12;
	ld.shared.f64 	%fd153, [sh_mem];
	ld.shared.f64 	%fd152, [%r18+-8];
$L__BB1_12:
	setp.lt.u32 	%p8, %r1, 2;
	bar.sync 	0;
	st.shared.f64 	[%r7], %fd177;
	st.shared.f64 	[%r8], %fd176;
	@%p8 bra 	$L__BB1_19;
	mov.u32 	%r76, %r1;
$L__BB1_14:
	mov.u32 	%r19, %r76;
	shr.u32 	%r76, %r19, 1;
	bar.sync 	0;
	setp.ge.u32 	%p9, %r6, %r76;
	@%p9 bra 	$L__BB1_16;
	shl.b32 	%r49, %r76, 3;
	add.s32 	%r50, %r7, %r49;
	ld.shared.f64 	%fd120, [%r50];
	ld.shared.f64 	%fd121, [%r7];
	add.f64 	%fd122, %fd120, %fd121;
	st.shared.f64 	[%r7], %fd122;
	bra.uni 	$L__BB1_18;
$L__BB1_16:
	sub.s32 	%r45, %r1, %r76;
	setp.lt.u32 	%p10, %r6, %r45;
	@%p10 bra 	$L__BB1_18;
	sub.s32 	%r46, %r6, %r76;
	shl.b32 	%r47, %r46, 3;
	add.s32 	%r48, %r2, %r47;
	ld.shared.f64 	%fd117, [%r48];
	ld.shared.f64 	%fd118, [%r8];
	add.f64 	%fd119, %fd117, %fd118;
	st.shared.f64 	[%r8], %fd119;
$L__BB1_18:
	setp.gt.u32 	%p11, %r19, 3;
	@%p11 bra 	$L__BB1_14;
$L__BB1_19:
	setp.ne.s32 	%p12, %r6, 0;
	bar.sync 	0;
	@%p12 bra 	$L__BB1_21;
	ld.shared.f64 	%fd177, [sh_mem];
	ld.shared.f64 	%fd176, [%r18+-8];
$L__BB1_21:
	setp.lt.u32 	%p13, %r1, 2;
	bar.sync 	0;
	st.shared.f64 	[%r7], %fd179;
	st.shared.f64 	[%r8], %fd178;
	@%p13 bra 	$L__BB1_28;
	mov.u32 	%r77, %r1;
$L__BB1_23:
	mov.u32 	%r21, %r77;
	shr.u32 	%r77, %r21, 1;
	bar.sync 	0;
	setp.ge.u32 	%p14, %r6, %r77;
	@%p14 bra 	$L__BB1_25;
	shl.b32 	%r55, %r77, 3;
	add.s32 	%r56, %r7, %r55;
	ld.shared.f64 	%fd126, [%r56];
	ld.shared.f64 	%fd127, [%r7];
	add.f64 	%fd128, %fd126, %fd127;
	st.shared.f64 	[%r7], %fd128;
	bra.uni 	$L__BB1_27;
$L__BB1_25:
	sub.s32 	%r51, %r1, %r77;
	setp.lt.u32 	%p15, %r6, %r51;
	@%p15 bra 	$L__BB1_27;
	sub.s32 	%r52, %r6, %r77;
	shl.b32 	%r53, %r52, 3;
	add.s32 	%r54, %r2, %r53;
	ld.shared.f64 	%fd123, [%r54];
	ld.shared.f64 	%fd124, [%r8];
	add.f64 	%fd125, %fd123, %fd124;
	st.shared.f64 	[%r8], %fd125;
$L__BB1_27:
	setp.gt.u32 	%p16, %r21, 3;
	@%p16 bra 	$L__BB1_23;
$L__BB1_28:
	setp.ne.s32 	%p17, %r6, 0;
	bar.sync 	0;
	@%p17 bra 	$L__BB1_30;
	ld.shared.f64 	%fd179, [sh_mem];
	ld.shared.f64 	%fd178, [%r18+-8];
$L__BB1_30:
	setp.lt.u32 	%p18, %r1, 2;
	bar.sync 	0;
	st.shared.f64 	[%r7], %fd181;
	st.shared.f64 	[%r8], %fd180;
	@%p18 bra 	$L__BB1_37;
	mov.u32 	%r78, %r1;
$L__BB1_32:
	mov.u32 	%r23, %r78;
	shr.u32 	%r78, %r23, 1;
	bar.sync 	0;
	setp.ge.u32 	%p19, %r6, %r78;
	@%p19 bra 	$L__BB1_34;
	shl.b32 	%r61, %r78, 3;
	add.s32 	%r62, %r7, %r61;
	ld.shared.f64 	%fd132, [%r62];
	ld.shared.f64 	%fd133, [%r7];
	add.f64 	%fd134, %fd132, %fd133;
	st.shared.f64 	[%r7], %fd134;
	bra.uni 	$L__BB1_36;
$L__BB1_34:
	sub.s32 	%r57, %r1, %r78;
	setp.lt.u32 	%p20, %r6, %r57;
	@%p20 bra 	$L__BB1_36;
	sub.s32 	%r58, %r6, %r78;
	shl.b32 	%r59, %r58, 3;
	add.s32 	%r60, %r2, %r59;
	ld.shared.f64 	%fd129, [%r60];
	ld.shared.f64 	%fd130, [%r8];
	add.f64 	%fd131, %fd129, %fd130;
	st.shared.f64 	[%r8], %fd131;
$L__BB1_36:
	setp.gt.u32 	%p21, %r23, 3;
	@%p21 bra 	$L__BB1_32;
$L__BB1_37:
	setp.ne.s32 	%p22, %r6, 0;
	bar.sync 	0;
	@%p22 bra 	$L__BB1_50;
	ld.param.u64 	%rd49, [_Z51kernel_compute_nl_projections_and_derivates_choice2P7double2S0_S0_S0_PdS1_PKiPKtPKhS7_iiiicdd_param_6];
	mad.lo.s32 	%r64, %r28, %r5, %r4;
	mul.lo.s32 	%r65, %r64, 6;
	cvta.to.global.u64 	%rd35, %rd49;
	mul.wide.s32 	%rd36, %r65, 4;
	add.s64 	%rd37, %rd35, %rd36;
	ld.global.u32 	%r66, [%rd37];
	shr.s32 	%r67, %r66, 31;
	shr.u32 	%r68, %r67, 30;
	add.s32 	%r69, %r66, %r68;
	and.b32  	%r70, %r69, -4;
	sub.s32 	%r63, %r66, %r70;
	setp.gt.s32 	%p23, %r63, 1;
	@%p23 bra 	$L__BB1_42;
	setp.eq.s32 	%p26, %r63, 0;
	@%p26 bra 	$L__BB1_45;
	setp.eq.s32 	%p27, %r63, 1;
	@%p27 bra 	$L__BB1_41;
	bra.uni 	$L__BB1_47;
$L__BB1_41:
	neg.f64 	%fd142, %fd95;
	mul.f64 	%fd174, %fd152, %fd142;
	mul.f64 	%fd175, %fd95, %fd153;
	neg.f64 	%fd143, %fd96;
	mul.f64 	%fd177, %fd177, %fd143;
	mul.f64 	%fd176, %fd176, %fd143;
	mul.f64 	%fd179, %fd179, %fd143;
	mul.f64 	%fd178, %fd178, %fd143;
	ld.shared.f64 	%fd144, [sh_mem];
	mul.f64 	%fd181, %fd144, %fd143;
	ld.shared.f64 	%fd145, [%r18+-8];
	mul.f64 	%fd180, %fd145, %fd143;
	bra.uni 	$L__BB1_47;
$L__BB1_42:
	setp.eq.s32 	%p24, %r63, 2;
	@%p24 bra 	$L__BB1_46;
	setp.eq.s32 	%p25, %r63, 3;
	@%p25 bra 	$L__BB1_44;
	bra.uni 	$L__BB1_47;
$L__BB1_44:
	mul.f64 	%fd174, %fd95, %fd152;
	neg.f64 	%fd135, %fd95;
	mul.f64 	%fd175, %fd153, %fd135;
	mul.f64 	%fd177, %fd96, %fd177;
	mul.f64 	%fd176, %fd96, %fd176;
	mul.f64 	%fd179, %fd96, %fd179;
	mul.f64 	%fd178, %fd96, %fd178;
	ld.shared.f64 	%fd136, [sh_mem];
	mul.f64 	%fd181, %fd96, %fd136;
	ld.shared.f64 	%fd137, [%r18+-8];
	mul.f64 	%fd180, %fd96, %fd137;
	bra.uni 	$L__BB1_47;
$L__BB1_45:
	mul.f64 	%fd174, %fd95, %fd153;
	mul.f64 	%fd175, %fd95, %fd152;
	neg.f64 	%fd146, %fd96;
	mul.f64 	%fd45, %fd176, %fd146;
	mul.f64 	%fd176, %fd96, %fd177;
	mul.f64 	%fd47, %fd178, %fd146;
	mul.f64 	%fd178, %fd96, %fd179;
	ld.shared.f64 	%fd147, [%r18+-8];
	mul.f64 	%fd181, %fd147, %fd146;
	ld.shared.f64 	%fd148, [sh_mem];
	mul.f64 	%fd180, %fd96, %fd148;
	mov.f64 	%fd177, %fd45;
	mov.f64 	%fd179, %fd47;
	bra.uni 	$L__BB1_47;
$L__BB1_46:
	neg.f64 	%fd138, %fd95;
	mul.f64 	%fd174, %fd153, %fd138;
	mul.f64 	%fd175, %fd152, %fd138;
	mul.f64 	%fd61, %fd96, %fd176;
	neg.f64 	%fd139, %fd96;
	mul.f64 	%fd176, %fd177, %fd139;
	mul.f64 	%fd63, %fd96, %fd178;
	mul.f64 	%fd178, %fd179, %fd139;
	ld.shared.f64 	%fd140, [%r18+-8];
	mul.f64 	%fd181, %fd96, %fd140;
	ld.shared.f64 	%fd141, [sh_mem];
	mul.f64 	%fd180, %fd141, %fd139;
	mov.f64 	%fd177, %fd61;
	mov.f64 	%fd179, %fd63;
$L__BB1_47:
	ld.param.s8 	%rs3, [_Z51kernel_compute_nl_projections_and_derivates_choice2P7double2S0_S0_S0_PdS1_PKiPKtPKhS7_iiiicdd_param_14];
	setp.ne.s16 	%p28, %rs3, 1;
	@%p28 bra 	$L__BB1_49;
	add.f64 	%fd174, %fd174, %fd174;
	add.f64 	%fd177, %fd177, %fd177;
	add.f64 	%fd179, %fd179, %fd179;
	add.f64 	%fd181, %fd181, %fd181;
	mov.f64 	%fd175, 0d0000000000000000;
	mov.f64 	%fd176, %fd175;
	mov.f64 	%fd178, %fd175;
	mov.f64 	%fd180, %fd175;
$L__BB1_49:
	ld.param.u32 	%r73, [_Z51kernel_compute_nl_projections_and_derivates_choice2P7double2S0_S0_S0_PdS1_PKiPKtPKhS7_iiiicdd_param_12];
	ld.param.u64 	%rd48, [_Z51kernel_compute_nl_projections_and_derivates_choice2P7double2S0_S0_S0_PdS1_PKiPKtPKhS7_iiiicdd_param_1];
	ld.param.u64 	%rd47, [_Z51kernel_compute_nl_projections_and_derivates_choice2P7double2S0_S0_S0_PdS1_PKiPKtPKhS7_iiiicdd_param_0];
	cvta.to.global.u64 	%rd38, %rd48;
	cvta.to.global.u64 	%rd39, %rd47;
	mul.wide.u32 	%rd40, %r3, 16;
	add.s64 	%rd41, %rd39, %rd40;
	st.global.v2.f64 	[%rd41], {%fd174, %fd175};
	add.s64 	%rd42, %rd38, %rd40;
	st.global.v2.f64 	[%rd42], {%fd177, %fd176};
	add.s32 	%r71, %r73, %r3;
	mul.wide.u32 	%rd43, %r71, 16;
	add.s64 	%rd44, %rd38, %rd43;
	st.global.v2.f64 	[%rd44], {%fd179, %fd178};
	add.s32 	%r72, %r71, %r73;
	mul.wide.u32 	%rd45, %r72, 16;
	add.s64 	%rd46, %rd38, %rd45;
	st.global.v2.f64 	[%rd46], {%fd181, %fd180};
$L__BB1_50:
	ret;

}
	// .globl	_Z47kernel_compute_nl_projections_and_derivates_allP7double2S0_S0_PdS1_PKiPKtPKhS7_iiiicidd
.visible .entry _Z47kernel_compute_nl_projections_and_derivates_allP7double2S0_S0_PdS1_PKiPKtPKhS7_iiiicidd(
	.param .u64 .ptr .align 1 _Z47kernel_compute_nl_projections_and_derivates_allP7double2S0_S0_PdS1_PKiPKtPKhS7_iiiicidd_param_0,
	.param .u64 .ptr .align 1 _Z47kernel_compute_nl_projections_and_derivates_allP7double2S0_S0_PdS1_PKiPKtPKhS7_iiiicidd_param_1,
	.param .u64 .ptr .align 1 _Z47kernel_compute_nl_projections_and_derivates_allP7double2S0_S0_PdS1_PKiPKtPKhS7_iiiicidd_param_2,
	.param .u64 .ptr .align 1 _Z47kernel_compute_nl_projections_and_derivates_allP7double2S0_S0_PdS1_PKiPKtPKhS7_iiiicidd_param_3,
	.param .u64 .ptr .align 1 _Z47kernel_compute_nl_projections_and_derivates_allP7double2S0_S0_PdS1_PKiPKtPKhS7_iiiicidd_param_4,
	.param .u64 .ptr .align 1 _Z47kernel_compute_nl_projections_and_derivates_allP7double2S0_S0_PdS1_PKiPKtPKhS7_iiiicidd_param_5,
	.param .u64 .ptr .align 1 _Z47kernel_compute_nl_projections_and_derivates_allP7double2S0_S0_PdS1_PKiPKtPKhS7_iiiicidd_param_6,
	.param .u64 .ptr .align 1 _Z47kernel_compute_nl_projections_and_derivates_allP7double2S0_S0_PdS1_PKiPKtPKhS7_iiiicidd_param_7,
	.param .u64 .ptr .align 1 _Z47kernel_compute_nl_projections_and_derivates_allP7double2S0_S0_PdS1_PKiPKtPKhS7_iiiicidd_param_8,
	.param .u32 _Z47kernel_compute_nl_projections_and_derivates_allP7double2S0_S0_PdS1_PKiPKtPKhS7_iiiicidd_param_9,
	.param .u32 _Z47kernel_compute_nl_projections_and_derivates_allP7double2S0_S0_PdS1_PKiPKtPKhS7_iiiicidd_param_10,
	.param .u32 _Z47kernel_compute_nl_projections_and_derivates_allP7double2S0_S0_PdS1_PKiPKtPKhS7_iiiicidd_param_11,
	.param .u32 _Z47kernel_compute_nl_projections_and_derivates_allP7double2S0_S0_PdS1_PKiPKtPKhS7_iiiicidd_param_12,
	.param .u8 _Z47kernel_compute_nl_projections_and_derivates_allP7double2S0_S0_PdS1_PKiPKtPKhS7_iiiicidd_param_13,
	.param .u32 _Z47kernel_compute_nl_projections_and_derivates_allP7double2S0_S0_PdS1_PKiPKtPKhS7_iiiicidd_param_14,
	.param .f64 _Z47kernel_compute_nl_projections_and_derivates_allP7double2S0_S0_PdS1_PKiPKtPKhS7_iiiicidd_param_15,
	.param .f64 _Z47kernel_compute_nl_projections_and_derivates_allP7double2S0_S0_PdS1_PKiPKtPKhS7_iiiicidd_param_16
)
{
	.reg .pred 	%p<44>;
	.reg .b16 	%rs<18>;
	.reg .b32 	%r<79>;
	.reg .b64 	%rd<54>;
	.reg .b64 	%fd<81>;

	ld.param.u64 	%rd6, [_Z47kernel_compute_nl_projections_and_derivates_allP7double2S0_S0_PdS1_PKiPKtPKhS7_iiiicidd_param_2];
	ld.param.u64 	%rd11, [_Z47kernel_compute_nl_projections_and_derivates_allP7double2S0_S0_PdS1_PKiPKtPKhS7_iiiicidd_param_3];
	ld.param.u64 	%rd12, [_Z47kernel_compute_nl_projections_and_derivates_allP7double2S0_S0_PdS1_PKiPKtPKhS7_iiiicidd_param_4];
	ld.param.u64 	%rd8, [_Z47kernel_compute_nl_projections_and_derivates_allP7double2S0_S0_PdS1_PKiPKtPKhS7_iiiicidd_param_6];
	ld.param.u64 	%rd9, [_Z47kernel_compute_nl_projections_and_derivates_allP7double2S0_S0_PdS1_PKiPKtPKhS7_iiiicidd_param_7];
	ld.param.u64 	%rd10, [_Z47kernel_compute_nl_projections_and_derivates_allP7double2S0_S0_PdS1_PKiPKtPKhS7_iiiicidd_param_8];
	ld.param.u32 	%r22, [_Z47kernel_compute_nl_projections_and_derivates_allP7double2S0_S0_PdS1_PKiPKtPKhS7_iiiicidd_param_9];
	ld.param.u32 	%r23, [_Z47kernel_compute_nl_projections_and_derivates_allP7double2S0_S0_PdS1_PKiPKtPKhS7_iiiicidd_param_10];
	ld.param.u32 	%r25, [_Z47kernel_compute_nl_projections_and_derivates_allP7double2S0_S0_PdS1_PKiPKtPKhS7_iiiicidd_param_12];
	ld.param.u32 	%r26, [_Z47kernel_compute_nl_projections_and_derivates_allP7double2S0_S0_PdS1_PKiPKtPKhS7_iiiicidd_param_14];
	ld.param.f64 	%fd37, [_Z47kernel_compute_nl_projections_and_derivates_allP7double2S0_S0_PdS1_PKiPKtPKhS7_iiiicidd_param_15];
	cvta.to.global.u64 	%rd1, %rd12;
	cvta.to.global.u64 	%rd2, %rd11;
	mov.u32 	%r1, %ntid.x;
	mov.u32 	%r2, %ctaid.y;
	mov.u32 	%r3, %ctaid.x;
	setp.eq.s32 	%p3, %r26, 23;
	@%p3 bra 	$L__BB2_5;
	setp.eq.s32 	%p4, %r26, 3;
	@%p4 bra 	$L__BB2_4;
	setp.ne.s32 	%p5, %r26, 2;
	@%p5 bra 	$L__BB2_8;
	cvt.u16.u32 	%rs17, %r3;
	mov.b16 	%rs16, 0;
	bra.uni 	$L__BB2_8;
$L__BB2_4:
	cvt.u64.u32 	%rd18, %r3;
	mov.u64 	%rd19, indalpha_c3;
	add.s64 	%rd20, %rd19, %rd18;
	ld.const.u8 	%rs16, [%rd20];
	mov.u64 	%rd21, indbeta_c3;
	add.s64 	%rd22, %rd21, %rd18;
	ld.const.u8 	%rs17, [%rd22];
	bra.uni 	$L__BB2_8;
$L__BB2_5:
	setp.gt.u32 	%p6, %r3, 3;
	@%p6 bra 	$L__BB2_7;
	cvt.u16.u32 	%rs17, %r3;
	mov.b16 	%rs16, 0;
	bra.uni 	$L__BB2_8;
$L__BB2_7:
	add.s32 	%r27, %r3, -3;
	cvt.u64.u32 	%rd13, %r27;
	mov.u64 	%rd14, indalpha_c3;
	add.s64 	%rd15, %rd14, %rd13;
	ld.const.u8 	%rs16, [%rd15];
	mov.u64 	%rd16, indbeta_c3;
	add.s64 	%rd17, %rd16, %rd13;
	ld.const.u8 	%rs17, [%rd17];
$L__BB2_8:
	shl.b32 	%r28, %r1, 3;
	mov.u32 	%r29, sh_mem;
	add.s32 	%r4, %r29, %r28;
	cvt.u64.u32 	%rd23, %r2;
	cvta.to.global.u64 	%rd24, %rd8;
	mul.wide.u32 	%rd25, %r2, 2;
	add.s64 	%rd26, %rd24, %rd25;
	ld.global.u16 	%rs9, [%rd26];
	cvta.to.global.u64 	%rd27, %rd9;
	add.s64 	%rd28, %rd27, %rd23;
	ld.global.u8 	%r5, [%rd28];
	cvta.to.global.u64 	%rd29, %rd10;
	add.s64 	%rd30, %rd29, %rd23;
	ld.global.u8 	%r6, [%rd30];
	mov.u32 	%r7, %tid.x;
	shl.b32 	%r30, %r7, 3;
	add.s32 	%r8, %r29, %r30;
	mov.b64 	%rd31, 0;
	st.shared.u64 	[%r8], %rd31;
	add.s32 	%r9, %r4, %r30;
	st.shared.u64 	[%r9], %rd31;
	setp.ge.s32 	%p7, %r7, %r23;
	@%p7 bra 	$L__BB2_16;
	cvt.u32.u16 	%r31, %rs16;
	and.b32  	%r32, %r31, 255;
	mad.lo.s32 	%r33, %r25, %r6, %r5;
	mul.lo.s32 	%r34, %r33, %r22;
	add.s32 	%r35, %r34, %r32;
	mul.lo.s32 	%r10, %r35, %r23;
	cvt.u32.u16 	%r36, %rs9;
	mul.lo.s32 	%r11, %r23, %r36;
	cvt.u32.u16 	%r37, %rs17;
	and.b32  	%r38, %r37, 255;
	add.s32 	%r39, %r38, -1;
	mul.lo.s32 	%r12, %r39, %r23;
	setp.eq.s32 	%p8, %r26, 3;
	setp.gt.u32 	%p9, %r3, 3;
	and.pred  	%p10, %p8, %p9;
	setp.eq.s32 	%p11, %r26, 23;
	setp.gt.u32 	%p12, %r3, 6;
	and.pred  	%p13, %p11, %p12;
	add.s32 	%r41, %r34, %r38;
	mul.lo.s32 	%r13, %r41, %r23;
	add.s32 	%r42, %r32, -1;
	mul.lo.s32 	%r14, %r42, %r23;
	or.pred  	%p1, %p10, %p13;
	cvta.to.global.u64 	%rd3, %rd6;
	mov.f64 	%fd71, 0d0000000000000000;
	and.b16  	%rs14, %rs17, 255;
	not.pred 	%p15, %p1;
	mov.f64 	%fd72, %fd71;
	mov.u32 	%r76, %r7;
$L__BB2_10:
	ld.param.u64 	%rd52, [_Z47kernel_compute_nl_projections_and_derivates_allP7double2S0_S0_PdS1_PKiPKtPKhS7_iiiicidd_param_1];
	setp.eq.s16 	%p14, %rs14, 0;
	add.s32 	%r43, %r76, %r10;
	mul.wide.s32 	%rd32, %r43, 8;
	add.s64 	%rd33, %rd2, %rd32;
	ld.global.f64 	%fd5, [%rd33];
	cvta.to.global.u64 	%rd34, %rd52;
	mul.wide.s32 	%rd35, %r76, 16;
	add.s64 	%rd36, %rd34, %rd35;
	ld.global.v2.f64 	{%fd75, %fd76}, [%rd36];
	add.s32 	%r44, %r76, %r11;
	mul.wide.s32 	%rd37, %r44, 16;
	add.s64 	%rd38, %rd3, %rd37;
	ld.global.v2.f64 	{%fd9, %fd8}, [%rd38];
	mov.f64 	%fd73, 0d3FF0000000000000;
	@%p14 bra 	$L__BB2_12;
	add.s32 	%r45, %r76, %r12;
	mul.wide.s32 	%rd39, %r45, 8;
	add.s64 	%rd40, %rd1, %rd39;
	ld.global.f64 	%fd73, [%rd40];
$L__BB2_12:
	mul.f64 	%fd74, %fd5, %fd73;
	@%p15 bra 	$L__BB2_14;
	add.s32 	%r46, %r76, %r13;
	mul.wide.s32 	%rd41, %r46, 8;
	add.s64 	%rd42, %rd2, %rd41;
	ld.global.f64 	%fd42, [%rd42];
	add.s32 	%r47, %r76, %r14;
	mul.wide.s32 	%rd43, %r47, 8;
	add.s64 	%rd44, %rd1, %rd43;
	ld.global.f64 	%fd43, [%rd44];
	fma.rn.f64 	%fd44, %fd42, %fd43, %fd74;
	mul.f64 	%fd74, %fd44, 0d3FE0000000000000;
$L__BB2_14:
	mul.f64 	%fd45, %fd75, %fd9;
	mul.f64 	%fd46, %fd76, %fd8;
	sub.f64 	%fd47, %fd45, %fd46;
	fma.rn.f64 	%fd72, %fd47, %fd74, %fd72;
	mul.f64 	%fd48, %fd75, %fd8;
	fma.rn.f64 	%fd49, %fd76, %fd9, %fd48;
	fma.rn.f64 	%fd71, %fd49, %fd74, %fd71;
	add.s32 	%r76, %r76, %r1;
	setp.lt.s32 	%p16, %r76, %r23;
	@%p16 bra 	$L__BB2_10;
	st.shared.f64 	[%r8], %fd72;
	st.shared.f64 	[%r9], %fd71;
$L__BB2_16:
	setp.lt.u32 	%p17, %r1, 2;
	mov.u32 	%r77, %r1;
	@%p17 bra 	$L__BB2_22;
$L__BB2_17:
	mov.u32 	%r17, %r77;
	shr.u32 	%r77, %r17, 1;
	bar.sync 	0;
	setp.ge.u32 	%p18, %r7, %r77;
	@%p18 bra 	$L__BB2_19;
	shl.b32 	%r52, %r77, 3;
	add.s32 	%r53, %r8, %r52;
	ld.shared.f64 	%fd53, [%r53];
	ld.shared.f64 	%fd54, [%r8];
	add.f64 	%fd55, %fd53, %fd54;
	st.shared.f64 	[%r8], %fd55;
	bra.uni 	$L__BB2_21;
$L__BB2_19:
	sub.s32 	%r48, %r1, %r77;
	setp.lt.u32 	%p19, %r7, %r48;
	@%p19 bra 	$L__BB2_21;
	sub.s32 	%r49, %r7, %r77;
	shl.b32 	%r50, %r49, 3;
	add.s32 	%r51, %r4, %r50;
	ld.shared.f64 	%fd50, [%r51];
	ld.shared.f64 	%fd51, [%r9];
	add.f64 	%fd52, %fd50, %fd51;
	st.shared.f64 	[%r9], %fd52;
$L__BB2_21:
	setp.gt.u32 	%p20, %r17, 3;
	@%p20 bra 	$L__BB2_17;
$L__BB2_22:
	bar.sync 	0;
	setp.ne.s32 	%p21, %r7, 0;
	@%p21 bra 	$L__BB2_41;
	ld.param.u64 	%rd53, [_Z47kernel_compute_nl_projections_and_derivates_allP7double2S0_S0_PdS1_PKiPKtPKhS7_iiiicidd_param_5];
	mad.lo.s32 	%r55, %r25, %r6, %r5;
	mul.lo.s32 	%r56, %r55, 6;
	cvta.to.global.u64 	%rd45, %rd53;
	mul.wide.s32 	%rd46, %r56, 4;
	add.s64 	%rd47, %rd45, %rd46;
	ld.global.u32 	%r19, [%rd47];
	setp.ne.s32 	%p22, %r3, 0;
	setp.eq.s32 	%p23, %r26, 2;
	and.pred  	%p2, %p22, %p23;
	mov.b32 	%r78, 1;
	@%p2 bra 	$L__BB2_25;
	setp.ne.s32 	%p24, %r3, 0;
	setp.eq.s32 	%p25, %r26, 23;
	and.pred  	%p26, %p24, %p25;
	setp.lt.u32 	%p27, %r3, 4;
	and.pred  	%p28, %p26, %p27;
	selp.u32 	%r78, 1, 0, %p28;
$L__BB2_25:
	add.s32 	%r59, %r78, %r19;
	shr.s32 	%r60, %r59, 31;
	shr.u32 	%r61, %r60, 30;
	add.s32 	%r62, %r59, %r61;
	and.b32  	%r63, %r62, -4;
	sub.s32 	%r58, %r59, %r63;
	setp.gt.s32 	%p29, %r58, 1;
	@%p29 bra 	$L__BB2_29;
	setp.eq.s32 	%p32, %r58, 0;
	@%p32 bra 	$L__BB2_32;
	setp.eq.s32 	%p33, %r58, 1;
	@%p33 bra 	$L__BB2_28;
	bra.uni 	$L__BB2_34;
$L__BB2_28:
	neg.f64 	%fd62, %fd37;
	shl.b32 	%r68, %r1, 3;
	add.s32 	%r69, %r4, %r68;
	ld.shared.f64 	%fd63, [%r69+-8];
	mul.f64 	%fd75, %fd63, %fd62;
	ld.shared.f64 	%fd64, [sh_mem];
	mul.f64 	%fd76, %fd37, %fd64;
	bra.uni 	$L__BB2_34;
$L__BB2_29:
	setp.eq.s32 	%p30, %r58, 2;
	@%p30 bra 	$L__BB2_33;
	setp.eq.s32 	%p31, %r58, 3;
	@%p31 bra 	$L__BB2_31;
	bra.uni 	$L__BB2_34;
$L__BB2_31:
	shl.b32 	%r64, %r1, 3;
	add.s32 	%r65, %r4, %r64;
	ld.shared.f64 	%fd56, [%r65+-8];
	mul.f64 	%fd75, %fd37, %fd56;
	neg.f64 	%fd57, %fd37;
	ld.shared.f64 	%fd58, [sh_mem];
	mul.f64 	%fd76, %fd58, %fd57;
	bra.uni 	$L__BB2_34;
$L__BB2_32:
	ld.shared.f64 	%fd65, [sh_mem];
	mul.f64 	%fd75, %fd37, %fd65;
	shl.b32 	%r70, %r1, 3;
	add.s32 	%r71, %r4, %r70;
	ld.shared.f64 	%fd66, [%r71+-8];
	mul.f64 	%fd76, %fd37, %fd66;
	bra.uni 	$L__BB2_34;
$L__BB2_33:
	neg.f64 	%fd59, %fd37;
	ld.shared.f64 	%fd60, [sh_mem];
	mul.f64 	%fd75, %fd60, %fd59;
	shl.b32 	%r66, %r1, 3;
	add.s32 	%r67, %r4, %r66;
	ld.shared.f64 	%fd61, [%r67+-8];
	mul.f64 	%fd76, %fd61, %fd59;
$L__BB2_34:
	ld.param.s8 	%rs15, [_Z47kernel_compute_nl_projections_and_derivates_allP7double2S0_S0_PdS1_PKiPKtPKhS7_iiiicidd_param_13];
	setp.eq.s16 	%p34, %rs15, 1;
	add.f64 	%fd67, %fd75, %fd75;
	selp.f64 	%fd79, %fd67, %fd75, %p34;
	selp.f64 	%fd80, 0d0000000000000000, %fd76, %p34;
	@%p2 bra 	$L__BB2_36;
	setp.ne.s32 	%p35, %r26, 23;
	add.s32 	%r72, %r3, -1;
	setp.gt.u32 	%p36, %r72, 2;
	or.pred  	%p37, %p36, %p35;
	@%p37 bra 	$L__BB2_37;
$L__BB2_36:
	ld.param.f64 	%fd68, [_Z47kernel_compute_nl_projections_and_derivates_allP7double2S0_S0_PdS1_PKiPKtPKhS7_iiiicidd_param_16];
	mul.f64 	%fd79, %fd68, %fd79;
	mul.f64 	%fd80, %fd68, %fd80;
$L__BB2_37:
	setp.ne.s32 	%p38, %r3, 0;
	setp.eq.s32 	%p39, %r26, 3;
	and.pred  	%p40, %p38, %p39;
	@%p40 bra 	$L__BB2_39;
	setp.ne.s32 	%p41, %r26, 23;
	setp.lt.u32 	%p42, %r3, 4;
	or.pred  	%p43, %p41, %p42;
	@%p43 bra 	$L__BB2_40;
$L__BB2_39:
	neg.f64 	%fd79, %fd79;
	neg.f64 	%fd80, %fd80;
$L__BB2_40:
	ld.param.u32 	%r75, [_Z47kernel_compute_nl_projections_and_derivates_allP7double2S0_S0_PdS1_PKiPKtPKhS7_iiiicidd_param_11];
	ld.param.u64 	%rd51, [_Z47kernel_compute_nl_projections_and_derivates_allP7double2S0_S0_PdS1_PKiPKtPKhS7_iiiicidd_param_0];
	mad.lo.s32 	%r74, %r75, %r3, %r2;
	cvta.to.global.u64 	%rd48, %rd51;
	mul.wide.s32 	%rd49, %r74, 16;
	add.s64 	%rd50, %rd48, %rd49;
	st.global.v2.f64 	[%rd50], {%fd79, %fd80};
$L__BB2_41:
	ret;

}


// ===== COMPILED SASS (sm_100) =====

	.target	sm_100

	.elftype	@"ET_EXEC"


//--------------------- .note.nv.tkinfo           --------------------------
	.section	.note.nv.tkinfo,"",@"SHT_NOTE"
	.sectionflags	@"SHF_NOTE_NV_TKINFO"
	.tkinfo
        /*0018*/ 	.word	0x00000002
        /*0030*/ 	.string	""
        /*0030*/ 	.string	"ptxas"
        /*0030*/ 	.string	"Cuda compilation tools, release 13.0, V13.0.88"
        /*0030*/ 	.string	"Build cuda_13.0.r13.0/compiler.36424714_0"
        /*0030*/ 	.string	"-arch sm_100 -m 64 "



//--------------------- .note.nv.cuinfo           --------------------------
	.section	.note.nv.cuinfo,"",@"SHT_NOTE"
	.sectionflags	@"SHF_NOTE_NV_CUINFO"
        /*0018*/ 	.short	0x0002
        /*001a*/ 	.short	0x0064
        /*001c*/ 	.short	0x0082
	.zero		2


//--------------------- .nv.info                  --------------------------
	.section	.nv.info,"",@"SHT_CUDA_INFO"
	.align	4


	//----- nvinfo : EIATTR_REGCOUNT
	.align		4
        /*0000*/ 	.byte	0x04, 0x2f
        /*0002*/ 	.short	(.L_3 - .L_2)
	.align		4
.L_2:
        /*0004*/ 	.word	index@(_Z29kernel_compute_nl_projectionsP7double2S0_S0_PdPKiPKtPKhS7_iiicd)
        /*0008*/ 	.word	0x0000001b


	//----- nvinfo : EIATTR_FRAME_SIZE
	.align		4
.L_3:
        /*000c*/ 	.byte	0x04, 0x11
        /*000e*/ 	.short	(.L_5 - .L_4)
	.align		4
.L_4:
        /*0010*/ 	.word	index@(_Z29kernel_compute_nl_projectionsP7double2S0_S0_PdPKiPKtPKhS7_iiicd)
        /*0014*/ 	.word	0x00000000


	//----- nvinfo : EIATTR_REGCOUNT
	.align		4
.L_5:
        /*0018*/ 	.byte	0x04, 0x2f
        /*001a*/ 	.short	(.L_7 - .L_6)
	.align		4
.L_6:
        /*001c*/ 	.word	index@(_Z51kernel_compute_nl_projections_and_derivates_choice2P7double2S0_S0_S0_PdS1_PKiPKtPKhS7_iiiicdd)
        /*0020*/ 	.word	0x00000028


	//----- nvinfo : EIATTR_FRAME_SIZE
	.align		4
.L_7:
        /*0024*/ 	.byte	0x04, 0x11
        /*0026*/ 	.short	(.L_9 - .L_8)
	.align		4
.L_8:
        /*0028*/ 	.word	index@(_Z51kernel_compute_nl_projections_and_derivates_choice2P7double2S0_S0_S0_PdS1_PKiPKtPKhS7_iiiicdd)
        /*002c*/ 	.word	0x00000000


	//----- nvinfo : EIATTR_REGCOUNT
	.align		4
.L_9:
        /*0030*/ 	.byte	0x04, 0x2f
        /*0032*/ 	.short	(.L_11 - .L_10)
	.align		4
.L_10:
        /*0034*/ 	.word	index@(_Z47kernel_compute_nl_projections_and_derivates_allP7double2S0_S0_PdS1_PKiPKtPKhS7_iiiicidd)
        /*0038*/ 	.word	0x00000020


	//----- nvinfo : EIATTR_FRAME_SIZE
	.align		4
.L_11:
        /*003c*/ 	.byte	0x04, 0x11
        /*003e*/ 	.short	(.L_13 - .L_12)
	.align		4
.L_12:
        /*0040*/ 	.word	index@(_Z47kernel_compute_nl_projections_and_derivates_allP7double2S0_S0_PdS1_PKiPKtPKhS7_iiiicidd)
        /*0044*/ 	.word	0x00000000


	//----- nvinfo : EIATTR_MIN_STACK_SIZE
	.align		4
.L_13:
        /*0048*/ 	.byte	0x04, 0x12
        /*004a*/ 	.short	(.L_15 - .L_14)
	.align		4
.L_14:
        /*004c*/ 	.word	index@(_Z47kernel_compute_nl_projections_and_derivates_allP7double2S0_S0_PdS1_PKiPKtPKhS7_iiiicidd)
        /*0050*/ 	.word	0x00000000


	//----- nvinfo : EIATTR_MIN_STACK_SIZE
	.align		4
.L_15:
        /*0054*/ 	.byte	0x04, 0x12
        /*0056*/ 	.short	(.L_17 - .L_16)
	.align		4
.L_16:
        /*0058*/ 	.word	index@(_Z51kernel_compute_nl_projections_and_derivates_choice2P7double2S0_S0_S0_PdS1_PKiPKtPKhS7_iiiicdd)
        /*005c*/ 	.word	0x00000000


	//----- nvinfo : EIATTR_MIN_STACK_SIZE
	.align		4
.L_17:
        /*0060*/ 	.byte	0x04, 0x12
        /*0062*/ 	.short	(.L_19 - .L_18)
	.align		4
.L_18:
        /*0064*/ 	.word	index@(_Z29kernel_compute_nl_projectionsP7double2S0_S0_PdPKiPKtPKhS7_iiicd)
        /*0068*/ 	.word	0x00000000
.L_19:


//--------------------- .nv.compat                --------------------------
	.section	.nv.compat,"",@"SHT_CUDA_COMPAT_INFO"
	.align	4
        /*0000*/ 	.byte	0x02, 0x09, 0x00, 0x00, 0x02, 0x02, 0x01, 0x00, 0x02, 0x05, 0x05, 0x00, 0x03, 0x07, 0x01, 0x01
        /*0010*/ 	.byte	0x02, 0x03, 0x00, 0x00, 0x02, 0x06, 0x01, 0x00, 0x04, 0x0b, 0x08, 0x00, 0x01, 0x00, 0x00, 0x00
        /*0020*/ 	.byte	0x00, 0x00, 0x00, 0x00


//--------------------- .nv.info._Z47kernel_compute_nl_projections_and_derivates_allP7double2S0_S0_PdS1_PKiPKtPKhS7_iiiicidd --------------------------
	.section	.nv.info._Z47kernel_compute_nl_projections_and_derivates_allP7double2S0_S0_PdS1_PKiPKtPKhS7_iiiicidd,"",@"SHT_CUDA_INFO"
	.sectionflags	@""
	.align	4


	//----- nvinfo : EIATTR_CUDA_API_VERSION
	.align		4
        /*0000*/ 	.byte	0x04, 0x37
        /*0002*/ 	.short	(.L_21 - .L_20)
.L_20:
        /*0004*/ 	.word	0x00000082


	//----- nvinfo : EIATTR_KPARAM_INFO
	.align		4
.L_21:
        /*0008*/ 	.byte	0x04, 0x17
        /*000a*/ 	.short	(.L_23 - .L_22)
.L_22:
        /*000c*/ 	.word	0x00000000
        /*0010*/ 	.short	0x0010
        /*0012*/ 	.short	0x0068
        /*0014*/ 	.byte	0x00, 0xf0, 0x21, 0x00


	//----- nvinfo : EIATTR_KPARAM_INFO
	.align		4
.L_23:
        /*0018*/ 	.byte	0x04, 0x17
        /*001a*/ 	.short	(.L_25 - .L_24)
.L_24:
        /*001c*/ 	.word	0x00000000
        /*0020*/ 	.short	0x000f
        /*0022*/ 	.short	0x0060
        /*0024*/ 	.byte	0x00, 0xf0, 0x21, 0x00


	//----- nvinfo : EIATTR_KPARAM_INFO
	.align		4
.L_25:
        /*0028*/ 	.byte	0x04, 0x17
        /*002a*/ 	.short	(.L_27 - .L_26)
.L_26:
        /*002c*/ 	.word	0x00000000
        /*0030*/ 	.short	0x000e
        /*0032*/ 	.short	0x005c
        /*0034*/ 	.byte	0x00, 0xf0, 0x11, 0x00


	//----- nvinfo : EIATTR_KPARAM_INFO
	.align		4
.L_27:
        /*0038*/ 	.byte	0x04, 0x17
        /*003a*/ 	.short	(.L_29 - .L_28)
.L_28:
        /*003c*/ 	.word	0x00000000
        /*0040*/ 	.short	0x000d
        /*0042*/ 	.short	0x0058
        /*0044*/ 	.byte	0x00, 0xf0, 0x05, 0x00


	//----- nvinfo : EIATTR_KPARAM_INFO
	.align		4
.L_29:
        /*0048*/ 	.byte	0x04, 0x17
        /*004a*/ 	.short	(.L_31 - .L_30)
.L_30:
        /*004c*/ 	.word	0x00000000
        /*0050*/ 	.short	0x000c
        /*0052*/ 	.short	0x0054
        /*0054*/ 	.byte	0x00, 0xf0, 0x11, 0x00


	//----- nvinfo : EIATTR_KPARAM_INFO
	.align		4
.L_31:
        /*0058*/ 	.byte	0x04, 0x17
        /*005a*/ 	.short	(.L_33 - .L_32)
.L_32:
        /*005c*/ 	.word	0x00000000
        /*0060*/ 	.short	0x000b
        /*0062*/ 	.short	0x0050
        /*0064*/ 	.byte	0x00, 0xf0, 0x11, 0x00


	//----- nvinfo : EIATTR_KPARAM_INFO
	.align		4
.L_33:
        /*0068*/ 	.byte	0x04, 0x17
        /*006a*/ 	.short	(.L_35 - .L_34)
.L_34:
        /*006c*/ 	.word	0x00000000
        /*0070*/ 	.short	0x000a
        /*0072*/ 	.short	0x004c
        /*0074*/ 	.byte	0x00, 0xf0, 0x11, 0x00


	//----- nvinfo : EIATTR_KPARAM_INFO
	.align		4
.L_35:
        /*0078*/ 	.byte	0x04, 0x17
        /*007a*/ 	.short	(.L_37 - .L_36)
.L_36:
        /*007c*/ 	.word	0x00000000
        /*0080*/ 	.short	0x0009
        /*0082*/ 	.short	0x0048
        /*0084*/ 	.byte	0x00, 0xf0, 0x11, 0x00


	//----- nvinfo : EIATTR_KPARAM_INFO
	.align		4
.L_37:
        /*0088*/ 	.byte	0x04, 0x17
        /*008a*/ 	.short	(.L_39 - .L_38)
.L_38:
        /*008c*/ 	.word	0x00000000
        /*0090*/ 	.short	0x0008
        /*0092*/ 	.short	0x0040
        /*0094*/ 	.byte	0x00, 0xf5, 0x21, 0x00


	//----- nvinfo : EIATTR_KPARAM_INFO
	.align		4
.L_39:
        /*0098*/ 	.byte	0x04, 0x17
        /*009a*/ 	.short	(.L_41 - .L_40)
.L_40:
        /*009c*/ 	.word	0x00000000
        /*00a0*/ 	.short	0x0007
        /*00a2*/ 	.short	0x0038
        /*00a4*/ 	.byte	0x00, 0xf5, 0x21, 0x00


	//----- nvinfo : EIATTR_KPARAM_INFO
	.align		4
.L_41:
        /*00a8*/ 	.byte	0x04, 0x17
        /*00aa*/ 	.short	(.L_43 - .L_42)
.L_42:
        /*00ac*/ 	.word	0x00000000
        /*00b0*/ 	.short	0x0006
        /*00b2*/ 	.short	0x0030
        /*00b4*/ 	.byte	0x00, 0xf5, 0x21, 0x00


	//----- nvinfo : EIATTR_KPARAM_INFO
	.align		4
.L_43:
        /*00b8*/ 	.byte	0x04, 0x17
        /*00ba*/ 	.short	(.L_45 - .L_44)
.L_44:
        /*00bc*/ 	.word	0x00000000
        /*00c0*/ 	.short	0x0005
        /*00c2*/ 	.short	0x0028
        /*00c4*/ 	.byte	0x00, 0xf5, 0x21, 0x00


	//----- nvinfo : EIATTR_KPARAM_INFO
	.align		4
.L_45:
        /*00c8*/ 	.byte	0x04, 0x17
        /*00ca*/ 	.short	(.L_47 - .L_46)
.L_46:
        /*00cc*/ 	.word	0x00000000
        /*00d0*/ 	.short	0x0004
        /*00d2*/ 	.short	0x0020
        /*00d4*/ 	.byte	0x00, 0xf5, 0x21, 0x00


	//----- nvinfo : EIATTR_KPARAM_INFO
	.align		4
.L_47:
        /*00d8*/ 	.byte	0x04, 0x17
        /*00da*/ 	.short	(.L_49 - .L_48)
.L_48:
        /*00dc*/ 	.word	0x00000000
        /*00e0*/ 	.short	0x0003
        /*00e2*/ 	.short	0x0018
        /*00e4*/ 	.byte	0x00, 0xf5, 0x21, 0x00


	//----- nvinfo : EIATTR_KPARAM_INFO
	.align		4
.L_49:
        /*00e8*/ 	.byte	0x04, 0x17
        /*00ea*/ 	.short	(.L_51 - .L_50)
.L_50:
        /*00ec*/ 	.word	0x00000000
        /*00f0*/ 	.short	0x0002
        /*00f2*/ 	.short	0x0010
        /*00f4*/ 	.byte	0x00, 0xf5, 0x21, 0x00


	//----- nvinfo : EIATTR_KPARAM_INFO
	.align		4
.L_51:
        /*00f8*/ 	.byte	0x04, 0x17
        /*00fa*/ 	.short	(.L_53 - .L_52)
.L_52:
        /*00fc*/ 	.word	0x00000000
        /*0100*/ 	.short	0x0001
        /*0102*/ 	.short	0x0008
        /*0104*/ 	.byte	0x00, 0xf5, 0x21, 0x00


	//----- nvinfo : EIATTR_KPARAM_INFO
	.align		4
.L_53:
        /*0108*/ 	.byte	0x04, 0x17
        /*010a*/ 	.short	(.L_55 - .L_54)
.L_54:
        /*010c*/ 	.word	0x00000000
        /*0110*/ 	.short	0x0000
        /*0112*/ 	.short	0x0000
        /*0114*/ 	.byte	0x00, 0xf5, 0x21, 0x00


	//----- nvinfo : EIATTR_SPARSE_MMA_MASK
	.align		4
.L_55:
        /*0118*/ 	.byte	0x03, 0x50
        /*011a*/ 	.short	0x0000


	//----- nvinfo : EIATTR_MAXREG_COUNT
	.align		4
        /*011c*/ 	.byte	0x03, 0x1b
        /*011e*/ 	.short	0x00ff


	//----- nvinfo : EIATTR_NUM_BARRIERS
	.align		4
        /*0120*/ 	.byte	0x02, 0x4c
        /*0122*/ 	.byte	0x01
	.zero		1


	//----- nvinfo : EIATTR_MERCURY_ISA_VERSION
	.align		4
        /*0124*/ 	.byte	0x03, 0x5f
        /*0126*/ 	.short	0x0101


	//----- nvinfo : EIATTR_VRC_CTA_INIT_COUNT
	.align		4
        /*0128*/ 	.byte	0x02, 0x4a
	.zero		1
	.zero		1


	//----- nvinfo : EIATTR_EXIT_INSTR_OFFSETS
	.align		4
        /*012c*/ 	.byte	0x04, 0x1c
        /*012e*/ 	.short	(.L_57 - .L_56)


	//   ....[0]....
.L_56:
        /*0130*/ 	.word	0x00000940


	//   ....[1]....
        /*0134*/ 	.word	0x00000f70


	//----- nvinfo : EIATTR_INDIRECT_BRANCH_TARGETS
	.align		4
.L_57:
        /*0138*/ 	.byte	0x04, 0x34
        /*013a*/ 	.short	(.L_59 - .L_58)


	//   ....[0]....
.L_58:
        /*013c*/ 	.word	.L_x_48@srel
        /*0140*/ 	.short	0x0
        /*0142*/ 	.short	0x0
        /*0144*/ 	.word	0x3
        /*0148*/ 	.word	.L_x_49@srel
        /*014c*/ 	.word	.L_x_50@srel
        /*0150*/ 	.word	.L_x_12@srel


	//   ....[1]....
        /*0154*/ 	.word	.L_x_52@srel
        /*0158*/ 	.short	0x0
        /*015a*/ 	.short	0x0
        /*015c*/ 	.word	0x3
        /*0160*/ 	.word	.L_x_53@srel
        /*0164*/ 	.word	.L_x_54@srel
        /*0168*/ 	.word	.L_x_12@srel


	//----- nvinfo : EIATTR_CRS_STACK_SIZE
	.align		4
.L_59:
        /*016c*/ 	.byte	0x04, 0x1e
        /*016e*/ 	.short	(.L_61 - .L_60)
.L_60:
        /*0170*/ 	.word	0x00000000


	//----- nvinfo : EIATTR_CBANK_PARAM_SIZE
	.align		4
.L_61:
        /*0174*/ 	.byte	0x03, 0x19
        /*0176*/ 	.short	0x0070


	//----- nvinfo : EIATTR_PARAM_CBANK
	.align		4
        /*0178*/ 	.byte	0x04, 0x0a
        /*017a*/ 	.short	(.L_63 - .L_62)
	.align		4
.L_62:
        /*017c*/ 	.word	index@(.nv.constant0._Z47kernel_compute_nl_projections_and_derivates_allP7double2S0_S0_PdS1_PKiPKtPKhS7_iiiicidd)
        /*0180*/ 	.short	0x0380
        /*0182*/ 	.short	0x0070


	//----- nvinfo : EIATTR_SW_WAR
	.align		4
.L_63:
        /*0184*/ 	.byte	0x04, 0x36
        /*0186*/ 	.short	(.L_65 - .L_64)
.L_64:
        /*0188*/ 	.word	0x00000008
.L_65:


//--------------------- .nv.info._Z51kernel_compute_nl_projections_and_derivates_choice2P7double2S0_S0_S0_PdS1_PKiPKtPKhS7_iiiicdd --------------------------
	.section	.nv.info._Z51kernel_compute_nl_projections_and_derivates_choice2P7double2S0_S0_S0_PdS1_PKiPKtPKhS7_iiiicdd,"",@"SHT_CUDA_INFO"
	.sectionflags	@""
	.align	4


	//----- nvinfo : EIATTR_CUDA_API_VERSION
	.align		4
        /*0000*/ 	.byte	0x04, 0x37
        /*0002*/ 	.short	(.L_67 - .L_66)
.L_66:
        /*0004*/ 	.word	0x00000082


	//----- nvinfo : EIATTR_KPARAM_INFO
	.align		4
.L_67:
        /*0008*/ 	.byte	0x04, 0x17
        /*000a*/ 	.short	(.L_69 - .L_68)
.L_68:
        /*000c*/ 	.word	0x00000000
        /*0010*/ 	.short	0x0010
        /*0012*/ 	.short	0x0070
        /*0014*/ 	.byte	0x00, 0xf0, 0x21, 0x00


	//----- nvinfo : EIATTR_KPARAM_INFO
	.align		4
.L_69:
        /*0018*/ 	.byte	0x04, 0x17
        /*001a*/ 	.short	(.L_71 - .L_70)
.L_70:
        /*001c*/ 	.word	0x00000000
        /*0020*/ 	.short	0x000f
        /*0022*/ 	.short	0x0068
        /*0024*/ 	.byte	0x00, 0xf0, 0x21, 0x00


	//----- nvinfo : EIATTR_KPARAM_INFO
	.align		4
.L_71:
        /*0028*/ 	.byte	0x04, 0x17
        /*002a*/ 	.short	(.L_73 - .L_72)
.L_72:
        /*002c*/ 	.word	0x00000000
        /*0030*/ 	.short	0x000e
        /*0032*/ 	.short	0x0060
        /*0034*/ 	.byte	0x00, 0xf0, 0x05, 0x00


	//----- nvinfo : EIATTR_KPARAM_INFO
	.align		4
.L_73:
        /*0038*/ 	.byte	0x04, 0x17
        /*003a*/ 	.short	(.L_75 - .L_74)
.L_74:
        /*003c*/ 	.word	0x00000000
        /*0040*/ 	.short	0x000d
        /*0042*/ 	.short	0x005c
        /*0044*/ 	.byte	0x00, 0xf0, 0x11, 0x00


	//----- nvinfo : EIATTR_KPARAM_INFO
	.align		4
.L_75:
        /*0048*/ 	.byte	0x04, 0x17
        /*004a*/ 	.short	(.L_77 - .L_76)
.L_76:
        /*004c*/ 	.word	0x00000000
        /*0050*/ 	.short	0x000c
        /*0052*/ 	.short	0x0058
        /*0054*/ 	.byte	0x00, 0xf0, 0x11, 0x00


	//----- nvinfo : EIATTR_KPARAM_INFO
	.align		4
.L_77:
        /*0058*/ 	.byte	0x04, 0x17
        /*005a*/ 	.short	(.L_79 - .L_78)
.L_78:
        /*005c*/ 	.word	0x00000000
        /*0060*/ 	.short	0x000b
        /*0062*/ 	.short	0x0054
        /*0064*/ 	.byte	0x00, 0xf0, 0x11, 0x00


	//----- nvinfo : EIATTR_KPARAM_INFO
	.align		4
.L_79:
        /*0068*/ 	.byte	0x04, 0x17
        /*006a*/ 	.short	(.L_81 - .L_80)
.L_80:
        /*006c*/ 	.word	0x00000000
        /*0070*/ 	.short	0x000a
        /*0072*/ 	.short	0x0050
        /*0074*/ 	.byte	0x00, 0xf0, 0x11, 0x00


	//----- nvinfo : EIATTR_KPARAM_INFO
	.align		4
.L_81:
        /*0078*/ 	.byte	0x04, 0x17
        /*007a*/ 	.short	(.L_83 - .L_82)
.L_82:
        /*007c*/ 	.word	0x00000000
        /*0080*/ 	.short	0x0009
        /*0082*/ 	.short	0x0048
        /*0084*/ 	.byte	0x00, 0xf5, 0x21, 0x00


	//----- nvinfo : EIATTR_KPARAM_INFO
	.align		4
.L_83:
        /*0088*/ 	.byte	0x04, 0x17
        /*008a*/ 	.short	(.L_85 - .L_84)
.L_84:
        /*008c*/ 	.word	0x00000000
        /*0090*/ 	.short	0x0008
        /*0092*/ 	.short	0x0040
        /*0094*/ 	.byte	0x00, 0xf5, 0x21, 0x00


	//----- nvinfo : EIATTR_KPARAM_INFO
	.align		4
.L_85:
        /*0098*/ 	.byte	0x04, 0x17
        /*009a*/ 	.short	(.L_87 - .L_86)
.L_86:
        /*009c*/ 	.word	0x00000000
        /*00a0*/ 	.short	0x0007
        /*00a2*/ 	.short	0x0038
        /*00a4*/ 	.byte	0x00, 0xf5, 0x21, 0x00


	//----- nvinfo : EIATTR_KPARAM_INFO
	.align		4
.L_87:
        /*00a8*/ 	.byte	0x04, 0x17
        /*00aa*/ 	.short	(.L_89 - .L_88)
.L_88:
        /*00ac*/ 	.word	0x00000000
        /*00b0*/ 	.short	0x0006
        /*00b2*/ 	.short	0x0030
        /*00b4*/ 	.byte	0x00, 0xf5, 0x21, 0x00


	//----- nvinfo : EIATTR_KPARAM_INFO
	.align		4
.L_89:
        /*00b8*/ 	.byte	0x04, 0x17
        /*00ba*/ 	.short	(.L_91 - .L_90)
.L_90:
        /*00bc*/ 	.word	0x00000000
        /*00c0*/ 	.short	0x0005
        /*00c2*/ 	.short	0x0028
        /*00c4*/ 	.byte	0x00, 0xf5, 0x21, 0x00


	//----- nvinfo : EIATTR_KPARAM_INFO
	.align		4
.L_91:
        /*00c8*/ 	.byte	0x04, 0x17
        /*00ca*/ 	.short	(.L_93 - .L_92)
.L_92:
        /*00cc*/ 	.word	0x00000000
        /*00d0*/ 	.short	0x0004
        /*00d2*/ 	.short	0x0020
        /*00d4*/ 	.byte	0x00, 0xf5, 0x21, 0x00


	//----- nvinfo : EIATTR_KPARAM_INFO
	.align		4
.L_93:
        /*00d8*/ 	.byte	0x04, 0x17
        /*00da*/ 	.short	(.L_95 - .L_94)
.L_94:
        /*00dc*/ 	.word	0x00000000
        /*00e0*/ 	.short	0x0003
        /*00e2*/ 	.short	0x0018
        /*00e4*/ 	.byte	0x00, 0xf5, 0x21, 0x00


	//----- nvinfo : EIATTR_KPARAM_INFO
	.align		4
.L_95:
        /*00e8*/ 	.byte	0x04, 0x17
        /*00ea*/ 	.short	(.L_97 - .L_96)
.L_96:
        /*00ec*/ 	.word	0x00000000
        /*00f0*/ 	.short	0x0002
        /*00f2*/ 	.short	0x0010
        /*00f4*/ 	.byte	0x00, 0xf5, 0x21, 0x00


	//----- nvinfo : EIATTR_KPARAM_INFO
	.align		4
.L_97:
        /*00f8*/ 	.byte	0x04, 0x17
        /*00fa*/ 	.short	(.L_99 - .L_98)
.L_98:
        /*00fc*/ 	.word	0x00000000
        /*0100*/ 	.short	0x0001
        /*0102*/ 	.short	0x0008
        /*0104*/ 	.byte	0x00, 0xf5, 0x21, 0x00


	//----- nvinfo : EIATTR_KPARAM_INFO
	.align		4
.L_99:
        /*0108*/ 	.byte	0x04, 0x17
        /*010a*/ 	.short	(.L_101 - .L_100)
.L_100:
        /*010c*/ 	.word	0x00000000
        /*0110*/ 	.short	0x0000
        /*0112*/ 	.short	0x0000
        /*0114*/ 	.byte	0x00, 0xf5, 0x21, 0x00


	//----- nvinfo : EIATTR_SPARSE_MMA_MASK
	.align		4
.L_101:
        /*0118*/ 	.byte	0x03, 0x50
        /*011a*/ 	.short	0x0000


	//----- nvinfo : EIATTR_MAXREG_COUNT
	.align		4
        /*011c*/ 	.byte	0x03, 0x1b
        /*011e*/ 	.short	0x00ff


	//----- nvinfo : EIATTR_NUM_BARRIERS
	.align		4
        /*0120*/ 	.byte	0x02, 0x4c
        /*0122*/ 	.byte	0x01
	.zero		1


	//----- nvinfo : EIATTR_MERCURY_ISA_VERSION
	.align		4
        /*0124*/ 	.byte	0x03, 0x5f
        /*0126*/ 	.short	0x0101


	//----- nvinfo : EIATTR_VRC_CTA_INIT_COUNT
	.align		4
        /*0128*/ 	.byte	0x02, 0x4a
	.zero		1
	.zero		1


	//----- nvinfo : EIATTR_EXIT_INSTR_OFFSETS
	.align		4
        /*012c*/ 	.byte	0x04, 0x1c
        /*012e*/ 	.short	(.L_103 - .L_102)


	//   ....[0]....
.L_102:
        /*0130*/ 	.word	0x00000ed0


	//   ....[1]....
        /*0134*/ 	.word	0x00001640


	//----- nvinfo : EIATTR_INDIRECT_BRANCH_TARGETS
	.align		4
.L_103:
        /*0138*/ 	.byte	0x04, 0x34
        /*013a*/ 	.short	(.L_105 - .L_104)


	//   ....[0]....
.L_104:
        /*013c*/ 	.word	.L_x_56@srel
        /*0140*/ 	.short	0x0
        /*0142*/ 	.short	0x0
        /*0144*/ 	.word	0x3
        /*0148*/ 	.word	.L_x_57@srel
        /*014c*/ 	.word	.L_x_58@srel
        /*0150*/ 	.word	.L_x_35@srel


	//   ....[1]....
        /*0154*/ 	.word	.L_x_60@srel
        /*0158*/ 	.short	0x0
        /*015a*/ 	.short	0x0
        /*015c*/ 	.word	0x3
        /*0160*/ 	.word	.L_x_61@srel
        /*0164*/ 	.word	.L_x_62@srel
        /*0168*/ 	.word	.L_x_35@srel


	//----- nvinfo : EIATTR_CRS_STACK_SIZE
	.align		4
.L_105:
        /*016c*/ 	.byte	0x04, 0x1e
        /*016e*/ 	.short	(.L_107 - .L_106)
.L_106:
        /*0170*/ 	.word	0x00000000


	//----- nvinfo : EIATTR_CBANK_PARAM_SIZE
	.align		4
.L_107:
        /*0174*/ 	.byte	0x03, 0x19
        /*0176*/ 	.short	0x0078


	//----- nvinfo : EIATTR_PARAM_CBANK
	.align		4
        /*0178*/ 	.byte	0x04, 0x0a
        /*017a*/ 	.short	(.L_109 - .L_108)
	.align		4
.L_108:
        /*017c*/ 	.word	index@(.nv.constant0._Z51kernel_compute_nl_projections_and_derivates_choice2P7double2S0_S0_S0_PdS1_PKiPKtPKhS7_iiiicdd)
        /*0180*/ 	.short	0x0380
        /*0182*/ 	.short	0x0078


	//----- nvinfo : EIATTR_SW_WAR
	.align		4
.L_109:
        /*0184*/ 	.byte	0x04, 0x36
        /*0186*/ 	.short	(.L_111 - .L_110)
.L_110:
        /*0188*/ 	.word	0x00000008
.L_111:


//--------------------- .nv.info._Z29kernel_compute_nl_projectionsP7double2S0_S0_PdPKiPKtPKhS7_iiicd --------------------------
	.section	.nv.info._Z29kernel_compute_nl_projectionsP7double2S0_S0_PdPKiPKtPKhS7_iiicd,"",@"SHT_CUDA_INFO"
	.sectionflags	@""
	.align	4


	//----- nvinfo : EIATTR_CUDA_API_VERSION
	.align		4
        /*0000*/ 	.byte	0x04, 0x37
        /*0002*/ 	.short	(.L_113 - .L_112)
.L_112:
        /*0004*/ 	.word	0x00000082


	//----- nvinfo : EIATTR_KPARAM_INFO
	.align		4
.L_113:
        /*0008*/ 	.byte	0x04, 0x17
        /*000a*/ 	.short	(.L_115 - .L_114)
.L_114:
        /*000c*/ 	.word	0x00000000
        /*0010*/ 	.short	0x000c
        /*0012*/ 	.short	0x0050
        /*0014*/ 	.byte	0x00, 0xf0, 0x21, 0x00


	//----- nvinfo : EIATTR_KPARAM_INFO
	.align		4
.L_115:
        /*0018*/ 	.byte	0x04, 0x17
        /*001a*/ 	.short	(.L_117 - .L_116)
.L_116:
        /*001c*/ 	.word	0x00000000
        /*0020*/ 	.short	0x000b
        /*0022*/ 	.short	0x004c
        /*0024*/ 	.byte	0x00, 0xf0, 0x05, 0x00


	//----- nvinfo : EIATTR_KPARAM_INFO
	.align		4
.L_117:
        /*0028*/ 	.byte	0x04, 0x17
        /*002a*/ 	.short	(.L_119 - .L_118)
.L_118:
        /*002c*/ 	.word	0x00000000
        /*0030*/ 	.short	0x000a
        /*0032*/ 	.short	0x0048
        /*0034*/ 	.byte	0x00, 0xf0, 0x11, 0x00


	//----- nvinfo : EIATTR_KPARAM_INFO
	.align		4
.L_119:
        /*0038*/ 	.byte	0x04, 0x17
        /*003a*/ 	.short	(.L_121 - .L_120)
.L_120:
        /*003c*/ 	.word	0x00000000
        /*0040*/ 	.short	0x0009
        /*0042*/ 	.short	0x0044
        /*0044*/ 	.byte	0x00, 0xf0, 0x11, 0x00


	//----- nvinfo : EIATTR_KPARAM_INFO
	.align		4
.L_121:
        /*0048*/ 	.byte	0x04, 0x17
        /*004a*/ 	.short	(.L_123 - .L_122)
.L_122:
        /*004c*/ 	.word	0x00000000
        /*0050*/ 	.short	0x0008
        /*0052*/ 	.short	0x0040
        /*0054*/ 	.byte	0x00, 0xf0, 0x11, 0x00


	//----- nvinfo : EIATTR_KPARAM_INFO
	.align		4
.L_123:
        /*0058*/ 	.byte	0x04, 0x17
        /*005a*/ 	.short	(.L_125 - .L_124)
.L_124:
        /*005c*/ 	.word	0x00000000
        /*0060*/ 	.short	0x0007
        /*0062*/ 	.short	0x0038
        /*0064*/ 	.byte	0x00, 0xf5, 0x21, 0x00


	//----- nvinfo : EIATTR_KPARAM_INFO
	.align		4
.L_125:
        /*0068*/ 	.byte	0x04, 0x17
        /*006a*/ 	.short	(.L_127 - .L_126)
.L_126:
        /*006c*/ 	.word	0x00000000
        /*0070*/ 	.short	0x0006
        /*0072*/ 	.short	0x0030
        /*0074*/ 	.byte	0x00, 0xf5, 0x21, 0x00


	//----- nvinfo : EIATTR_KPARAM_INFO
	.align		4
.L_127:
        /*0078*/ 	.byte	0x04, 0x17
        /*007a*/ 	.short	(.L_129 - .L_128)
.L_128:
        /*007c*/ 	.word	0x00000000
        /*0080*/ 	.short	0x0005
        /*0082*/ 	.short	0x0028
        /*0084*/ 	.byte	0x00, 0xf5, 0x21, 0x00


	//----- nvinfo : EIATTR_KPARAM_INFO
	.align		4
.L_129:
        /*0088*/ 	.byte	0x04, 0x17
        /*008a*/ 	.short	(.L_131 - .L_130)
.L_130:
        /*008c*/ 	.word	0x00000000
        /*0090*/ 	.short	0x0004
        /*0092*/ 	.short	0x0020
        /*0094*/ 	.byte	0x00, 0xf5, 0x21, 0x00


	//----- nvinfo : EIATTR_KPARAM_INFO
	.align		4
.L_131:
        /*0098*/ 	.byte	0x04, 0x17
        /*009a*/ 	.short	(.L_133 - .L_132)
.L_132:
        /*009c*/ 	.word	0x00000000
        /*00a0*/ 	.short	0x0003
        /*00a2*/ 	.short	0x0018
        /*00a4*/ 	.byte	0x00, 0xf5, 0x21, 0x00


	//----- nvinfo : EIATTR_KPARAM_INFO
	.align		4
.L_133:
        /*00a8*/ 	.byte	0x04, 0x17
        /*00aa*/ 	.short	(.L_135 - .L_134)
.L_134:
        /*00ac*/ 	.word	0x00000000
        /*00b0*/ 	.short	0x0002
        /*00b2*/ 	.short	0x0010
        /*00b4*/ 	.byte	0x00, 0xf5, 0x21, 0x00


	//----- nvinfo : EIATTR_KPARAM_INFO
	.align		4
.L_135:
        /*00b8*/ 	.byte	0x04, 0x17
        /*00ba*/ 	.short	(.L_137 - .L_136)
.L_136:
        /*00bc*/ 	.word	0x00000000
        /*00c0*/ 	.short	0x0001
        /*00c2*/ 	.short	0x0008
        /*00c4*/ 	.byte	0x00, 0xf5, 0x21, 0x00


	//----- nvinfo : EIATTR_KPARAM_INFO
	.align		4
.L_137:
        /*00c8*/ 	.byte	0x04, 0x17
        /*00ca*/ 	.short	(.L_139 - .L_138)
.L_138:
        /*00cc*/ 	.word	0x00000000
        /*00d0*/ 	.short	0x0000
        /*00d2*/ 	.short	0x0000
        /*00d4*/ 	.byte	0x00, 0xf5, 0x21, 0x00


	//----- nvinfo : EIATTR_SPARSE_MMA_MASK
	.align		4
.L_139:
        /*00d8*/ 	.byte	0x03, 0x50
        /*00da*/ 	.short	0x0000


	//----- nvinfo : EIATTR_MAXREG_COUNT
	.align		4
        /*00dc*/ 	.byte	0x03, 0x1b
        /*00de*/ 	.short	0x00ff


	//----- nvinfo : EIATTR_NUM_BARRIERS
	.align		4
        /*00e0*/ 	.byte	0x02, 0x4c
        /*00e2*/ 	.byte	0x01
	.zero		1


	//----- nvinfo : EIATTR_MERCURY_ISA_VERSION
	.align		4
        /*00e4*/ 	.byte	0x03, 0x5f
        /*00e6*/ 	.short	0x0101


	//----- nvinfo : EIATTR_VRC_CTA_INIT_COUNT
	.align		4
        /*00e8*/ 	.byte	0x02, 0x4a
	.zero		1
	.zero		1


	//----- nvinfo : EIATTR_EXIT_INSTR_OFFSETS
	.align		4
        /*00ec*/ 	.byte	0x04, 0x1c
        /*00ee*/ 	.short	(.L_141 - .L_140)


	//   ....[0]....
.L_140:
        /*00f0*/ 	.word	0x00000560


	//   ....[1]....
        /*00f4*/ 	.word	0x00000a00


	//----- nvinfo : EIATTR_INDIRECT_BRANCH_TARGETS
	.align		4
.L_141:
        /*00f8*/ 	.byte	0x04, 0x34
        /*00fa*/ 	.short	(.L_143 - .L_142)


	//   ....[0]....
.L_142:
        /*00fc*/ 	.word	.L_x_64@srel
        /*0100*/ 	.short	0x0
        /*0102*/ 	.short	0x0
        /*0104*/ 	.word	0x3
        /*0108*/ 	.word	.L_x_65@srel
        /*010c*/ 	.word	.L_x_66@srel
        /*0110*/ 	.word	.L_x_46@srel


	//   ....[1]....
        /*0114*/ 	.word	.L_x_68@srel
        /*0118*/ 	.short	0x0
        /*011a*/ 	.short	0x0
        /*011c*/ 	.word	0x3
        /*0120*/ 	.word	.L_x_69@srel
        /*0124*/ 	.word	.L_x_70@srel
        /*0128*/ 	.word	.L_x_46@srel


	//----- nvinfo : EIATTR_CRS_STACK_SIZE
	.align		4
.L_143:
        /*012c*/ 	.byte	0x04, 0x1e
        /*012e*/ 	.short	(.L_145 - .L_144)
.L_144:
        /*0130*/ 	.word	0x00000000


	//----- nvinfo : EIATTR_CBANK_PARAM_SIZE
	.align		4
.L_145:
        /*0134*/ 	.byte	0x03, 0x19
        /*0136*/ 	.short	0x0058


	//----- nvinfo : EIATTR_PARAM_CBANK
	.align		4
        /*0138*/ 	.byte	0x04, 0x0a
        /*013a*/ 	.short	(.L_147 - .L_146)
	.align		4
.L_146:
        /*013c*/ 	.word	index@(.nv.constant0._Z29kernel_compute_nl_projectionsP7double2S0_S0_PdPKiPKtPKhS7_iiicd)
        /*0140*/ 	.short	0x0380
        /*0142*/ 	.short	0x0058


	//----- nvinfo : EIATTR_SW_WAR
	.align		4
.L_147:
        /*0144*/ 	.byte	0x04, 0x36
        /*0146*/ 	.short	(.L_149 - .L_148)
.L_148:
        /*0148*/ 	.word	0x00000008
.L_149:


//--------------------- .nv.callgraph             --------------------------
	.section	.nv.callgraph,"",@"SHT_CUDA_CALLGRAPH"
	.align	4
	.sectionentsize	8
	.align		4
        /*0000*/ 	.word	0x00000000
	.align		4
        /*0004*/ 	.word	0xffffffff
	.align		4
        /*0008*/ 	.word	0x00000000
	.align		4
        /*000c*/ 	.word	0xfffffffe
	.align		4
        /*0010*/ 	.word	0x00000000
	.align		4
        /*0014*/ 	.word	0xfffffffd
	.align		4
        /*0018*/ 	.word	0x00000000
	.align		4
        /*001c*/ 	.word	0xfffffffc


//--------------------- .nv.constant3             --------------------------
	.section	.nv.constant3,"a",@progbits
.nv.constant3:
	.type		indalpha_c3,@object
	.size		indalpha_c3,(indbeta_c3 - indalpha_c3)
indalpha_c3:
        /*0000*/ 	.byte	0x00, 0x01, 0x02, 0x03, 0x02, 0x01, 0x01
	.type		indbeta_c3,@object
	.size		indbeta_c3,(.L_1 - indbeta_c3)
indbeta_c3:
        /*0007*/ 	.byte	0x00, 0x01, 0x02, 0x03, 0x03, 0x03, 0x02
.L_1:


//--------------------- .nv.constant2._Z47kernel_compute_nl_projections_and_derivates_allP7double2S0_S0_PdS1_PKiPKtPKhS7_iiiicidd --------------------------
	.section	.nv.constant2._Z47kernel_compute_nl_projections_and_derivates_allP7double2S0_S0_PdS1_PKiPKtPKhS7_iiiicidd,"a",@progbits
	.sectionflags	@""
	.align	4
.nv.constant2._Z47kernel_compute_nl_projections_and_derivates_allP7double2S0_S0_PdS1_PKiPKtPKhS7_iiiicidd:
        /*0000*/ 	.byte	0x90, 0x0b, 0x00, 0x00, 0xf0, 0x0a, 0x00, 0x00, 0xc0, 0x0d, 0x00, 0x00, 0x30, 0x0d, 0x00, 0x00
        /*0010*/ 	.byte	0x90, 0x0c, 0x00, 0x00, 0xc0, 0x0d, 0x00, 0x00


//--------------------- .nv.constant2._Z51kernel_compute_nl_projections_and_derivates_choice2P7double2S0_S0_S0_PdS1_PKiPKtPKhS7_iiiicdd --------------------------
	.section	.nv.constant2._Z51kernel_compute_nl_projections_and_derivates_choice2P7double2S0_S0_S0_PdS1_PKiPKtPKhS7_iiiicdd,"a",@progbits
	.sectionflags	@""
	.align	4
.nv.constant2._Z51kernel_compute_nl_projections_and_derivates_choice2P7double2S0_S0_S0_PdS1_PKiPKtPKhS7_iiiicdd:
        /*0000*/ 	.byte	0xf0, 0x10, 0x00, 0x00, 0xf0, 0x0f, 0x00, 0x00, 0xc0, 0x14, 0x00, 0x00, 0x90, 0x13, 0x00, 0x00
        /*0010*/ 	.byte	0x90, 0x12, 0x00, 0x00, 0xc0, 0x14, 0x00, 0x00


//--------------------- .nv.constant2._Z29kernel_compute_nl_projectionsP7double2S0_S0_PdPKiPKtPKhS7_iiicd --------------------------
	.section	.nv.constant2._Z29kernel_compute_nl_projectionsP7double2S0_S0_PdPKiPKtPKhS7_iiicd,"a",@progbits
	.sectionflags	@""
	.align	4
.nv.constant2._Z29kernel_compute_nl_projectionsP7double2S0_S0_PdPKiPKtPKhS7_iiicd:
        /*0000*/ 	.byte	0x00, 0x07, 0x00, 0x00, 0x60, 0x06, 0x00, 0x00, 0x30, 0x09, 0x00, 0x00, 0xa0, 0x08, 0x00, 0x00
        /*0010*/ 	.byte	0x00, 0x08, 0x00, 0x00, 0x30, 0x09, 0x00, 0x00


//--------------------- .text._Z47kernel_compute_nl_projections_and_derivates_allP7double2S0_S0_PdS1_PKiPKtPKhS7_iiiicidd --------------------------
	.section	.text._Z47kernel_compute_nl_projections_and_derivates_allP7double2S0_S0_PdS1_PKiPKtPKhS7_iiiicidd,"ax",@progbits
	.align	128
        .global         _Z47kernel_compute_nl_projections_and_derivates_allP7double2S0_S0_PdS1_PKiPKtPKhS7_iiiicidd
        .type           _Z47kernel_compute_nl_projections_and_derivates_allP7double2S0_S0_PdS1_PKiPKtPKhS7_iiiicidd,@function
        .size           _Z47kernel_compute_nl_projections_and_derivates_allP7double2S0_S0_PdS1_PKiPKtPKhS7_iiiicidd,(.L_x_72 - _Z47kernel_compute_nl_projections_and_derivates_allP7double2S0_S0_PdS1_PKiPKtPKhS7_iiiicidd)
        .other          _Z47kernel_compute_nl_projections_and_derivates_allP7double2S0_S0_PdS1_PKiPKtPKhS7_iiiicidd,@"STO_CUDA_ENTRY STV_DEFAULT"
_Z47kernel_compute_nl_projections_and_derivates_allP7double2S0_S0_PdS1_PKiPKtPKhS7_iiiicidd:
.text._Z47kernel_compute_nl_projections_and_derivates_allP7double2S0_S0_PdS1_PKiPKtPKhS7_iiiicidd:
[----:B------:R-:W-:Y:S08]  /*0000*/  LDC R1, c[0x0][0x37c] ;  /* 0x0000df00ff017b82 */ /* 0x000ff00000000800 */
[----:B------:R-:W0:Y:S01]  /*0010*/  LDC R13, c[0x0][0x3dc] ;  /* 0x0000f700ff0d7b82 */ /* 0x000e220000000800 */
[----:B------:R-:W1:Y:S01]  /*0020*/  S2R R0, SR_CTAID.Y ;  /* 0x0000000000007919 */ /* 0x000e620000002600 */
[----:B------:R-:W2:Y:S01]  /*0030*/  LDCU.64 UR8, c[0x0][0x358] ;  /* 0x00006b00ff0877ac */ /* 0x000ea20008000a00 */
[----:B------:R-:W3:Y:S01]  /*0040*/  S2R R3, SR_CTAID.X ;  /* 0x0000000000037919 */ /* 0x000ee20000002500 */
[----:B------:R-:W4:Y:S01]  /*0050*/  LDCU UR10, c[0x0][0x360] ;  /* 0x00006c00ff0a77ac */ /* 0x000f220008000800 */
[----:B0-----:R-:W-:-:S13]  /*0060*/  ISETP.NE.AND P0, PT, R13, 0x17, PT ;  /* 0x000000170d00780c */ /* 0x001fda0003f05270 */
[----:B-1234-:R-:W-:Y:S05]  /*0070*/  @!P0 BRA `(.L_x_0) ;  /* 0x0000000000288947 */ /* 0x01efea0003800000 */
[----:B------:R-:W-:-:S13]  /*0080*/  ISETP.NE.AND P0, PT, R13, 0x3, PT ;  /* 0x000000030d00780c */ /* 0x000fda0003f05270 */
[----:B------:R-:W-:Y:S05]  /*0090*/  @!P0 BRA `(.L_x_1) ;  /* 0x0000000000148947 */ /* 0x000fea0003800000 */
[----:B------:R-:W-:-:S13]  /*00a0*/  ISETP.NE.AND P0, PT, R13, 0x2, PT ;  /* 0x000000020d00780c */ /* 0x000fda0003f05270 */
[----:B------:R-:W-:Y:S05]  /*00b0*/  @P0 BRA `(.L_x_2) ;  /* 0x0000000000380947 */ /* 0x000fea0003800000 */
[----:B------:R-:W-:Y:S02]  /*00c0*/  PRMT R2, R3, 0x7610, R2 ;  /* 0x0000761003027816 */ /* 0x000fe40000000002 */
[----:B------:R-:W-:Y:S01]  /*00d0*/  PRMT R12, RZ, 0x7610, R12 ;  /* 0x00007610ff0c7816 */ /* 0x000fe2000000000c */
[----:B------:R-:W-:Y:S06]  /*00e0*/  BRA `(.L_x_2) ;  /* 0x00000000002c7947 */ /* 0x000fec0003800000 */
.L_x_1:
[----:B------:R0:W1:Y:S08]  /*00f0*/  LDC.U8 R12, c[0x3][R3] ;  /* 0x00c00000030c7b82 */ /* 0x0000700000000000 */
[----:B------:R0:W2:Y:S01]  /*0100*/  LDC.U8 R2, c[0x3][R3+0x7] ;  /* 0x00c001c003027b82 */ /* 0x0000a20000000000 */
[----:B------:R-:W-:Y:S05]  /*0110*/  BRA `(.L_x_2) ;  /* 0x0000000000207947 */ /* 0x000fea0003800000 */
.L_x_0:
[----:B------:R-:W-:-:S13]  /*0120*/  ISETP.GT.U32.AND P0, PT, R3, 0x3, PT ;  /* 0x000000030300780c */ /* 0x000fda0003f04070 */
[C---:B------:R-:W-:Y:S01]  /*0130*/  @P0 VIADD R4, R3.reuse, 0xfffffffd ;  /* 0xfffffffd03040836 */ /* 0x040fe20000000000 */
[----:B------:R-:W-:Y:S02]  /*0140*/  @!P0 PRMT R12, RZ, 0x7610, R12 ;  /* 0x00007610ff0c8816 */ /* 0x000fe4000000000c */
[----:B------:R-:W-:Y:S01]  /*0150*/  @!P0 PRMT R2, R3, 0x7610, R2 ;  /* 0x0000761003028816 */ /* 0x000fe20000000002 */
[----:B------:R-:W0:Y:S08]  /*0160*/  @P0 LDC.U8 R6, c[0x3][R4] ;  /* 0x00c0000004060b82 */ /* 0x000e300000000000 */
[----:B------:R-:W1:Y:S01]  /*0170*/  @P0 LDC.U8 R5, c[0x3][R4+0x7] ;  /* 0x00c001c004050b82 */ /* 0x000e620000000000 */
[----:B0-----:R-:W-:-:S02]  /*0180*/  @P0 PRMT R12, R6, 0x7610, R12 ;  /* 0x00007610060c0816 */ /* 0x001fc4000000000c */
[----:B-1----:R-:W-:-:S07]  /*0190*/  @P0 PRMT R2, R5, 0x7610, R2 ;  /* 0x0000761005020816 */ /* 0x002fce0000000002 */
.L_x_2:
[----:B------:R-:W3:Y:S01]  /*01a0*/  LDCU.64 UR4, c[0x0][0x3b8] ;  /* 0x00007700ff0477ac */ /* 0x000ee20008000a00 */
[----:B------:R-:W4:Y:S01]  /*01b0*/  LDCU.64 UR6, c[0x0][0x3c0] ;  /* 0x00007800ff0677ac */ /* 0x000f220008000a00 */
[C---:B---3--:R-:W-:Y:S02]  /*01c0*/  IADD3 R8, P0, PT, R0.reuse, UR4, RZ ;  /* 0x0000000400087c10 */ /* 0x048fe4000ff1e0ff */
[----:B----4-:R-:W-:-:S03]  /*01d0*/  IADD3 R10, P1, PT, R0, UR6, RZ ;  /* 0x00000006000a7c10 */ /* 0x010fc6000ff3e0ff */
[----:B------:R-:W-:Y:S01]  /*01e0*/  IMAD.X R9, RZ, RZ, UR5, P0 ;  /* 0x00000005ff097e24 */ /* 0x000fe200080e06ff */
[----:B------:R-:W3:Y:S01]  /*01f0*/  S2R R28, SR_TID.X ;  /* 0x00000000001c7919 */ /* 0x000ee20000002100 */
[----:B------:R-:W-:Y:S01]  /*0200*/  UMOV UR4, 0x400 ;  /* 0x0000040000047882 */ /* 0x000fe20000000000 */
[----:B------:R-:W3:Y:S01]  /*0210*/  LDCU UR6, c[0x0][0x3cc] ;  /* 0x00007980ff0677ac */ /* 0x000ee20008000800 */
[----:B------:R-:W-:Y:S01]  /*0220*/  IMAD.X R11, RZ, RZ, UR7, P1 ;  /* 0x00000007ff0b7e24 */ /* 0x000fe200088e06ff */
[----:B------:R4:W5:Y:S01]  /*0230*/  LDG.E.U8 R4, desc[UR8][R8.64] ;  /* 0x0000000808047981 */ /* 0x000962000c1e1100 */
[----:B------:R-:W0:Y:S01]  /*0240*/  S2UR UR5, SR_CgaCtaId ;  /* 0x00000000000579c3 */ /* 0x000e220000008800 */
[----:B------:R-:W0:Y:S02]  /*0250*/  LDCU UR7, c[0x0][0x3cc] ;  /* 0x00007980ff0777ac */ /* 0x000e240008000800 */
[----:B------:R4:W5:Y:S01]  /*0260*/  LDG.E.U8 R5, desc[UR8][R10.64] ;  /* 0x000000080a057981 */ /* 0x000962000c1e1100 */
[----:B------:R-:W-:Y:S01]  /*0270*/  BSSY.RECONVERGENT B0, `(.L_x_3) ;  /* 0x000004b000007945 */ /* 0x000fe20003800200 */
[----:B0-----:R-:W-:Y:S01]  /*0280*/  ULEA UR4, UR5, UR4, 0x18 ;  /* 0x0000000405047291 */ /* 0x001fe2000f8ec0ff */
[----:B---3--:R-:W-:-:S03]  /*0290*/  ISETP.GE.AND P0, PT, R28, UR6, PT ;  /* 0x000000061c007c0c */ /* 0x008fc6000bf06270 */
[----:B------:R-:W-:Y:S02]  /*02a0*/  ULEA UR5, UR10, UR4, 0x3 ;  /* 0x000000040a057291 */ /* 0x000fe4000f8e18ff */
[----:B------:R-:W-:-:S04]  /*02b0*/  LEA R6, R28, UR4, 0x3 ;  /* 0x000000041c067c11 */ /* 0x000fc8000f8e18ff */
[----:B------:R-:W-:Y:S01]  /*02c0*/  LEA R7, R28, UR5, 0x3 ;  /* 0x000000051c077c11 */ /* 0x000fe2000f8e18ff */
[----:B------:R4:W-:Y:S04]  /*02d0*/  STS.64 [R6], RZ ;  /* 0x000000ff06007388 */ /* 0x0009e80000000a00 */
[----:B------:R4:W-:Y:S01]  /*02e0*/  STS.64 [R7], RZ ;  /* 0x000000ff07007388 */ /* 0x0009e20000000a00 */
[----:B------:R-:W-:Y:S05]  /*02f0*/  @P0 BRA `(.L_x_4) ;  /* 0x0000000400080947 */ /* 0x000fea0003800000 */
[----:B----4-:R-:W0:Y:S01]  /*0300*/  LDC.64 R8, c[0x0][0x3b0] ;  /* 0x0000ec00ff087b82 */ /* 0x010e220000000a00 */
[----:B------:R-:W3:Y:S01]  /*0310*/  LDCU UR4, c[0x0][0x3d4] ;  /* 0x00007a80ff0477ac */ /* 0x000ee20008000800 */
[----:B------:R-:W4:Y:S01]  /*0320*/  LDCU UR5, c[0x0][0x3c8] ;  /* 0x00007900ff0577ac */ /* 0x000f220008000800 */
[----:B0-----:R-:W-:-:S05]  /*0330*/  IMAD.WIDE.U32 R8, R0, 0x2, R8 ;  /* 0x0000000200087825 */ /* 0x001fca00078e0008 */
[----:B------:R0:W5:Y:S01]  /*0340*/  LDG.E.U16 R7, desc[UR8][R8.64] ;  /* 0x0000000808077981 */ /* 0x000162000c1e1500 */
[----:B------:R-:W-:Y:S01]  /*0350*/  ISETP.GT.U32.AND P0, PT, R3, 0x3, PT ;  /* 0x000000030300780c */ /* 0x000fe20003f04070 */
[----:B---3-5:R-:W-:Y:S01]  /*0360*/  IMAD R11, R5, UR4, R4 ;  /* 0x00000004050b7c24 */ /* 0x028fe2000f8e0204 */
[----:B------:R-:W-:Y:S01]  /*0370*/  ISETP.GT.U32.AND P1, PT, R3, 0x6, PT ;  /* 0x000000060300780c */ /* 0x000fe20003f24070 */
[----:B------:R-:W-:Y:S01]  /*0380*/  BSSY.RECONVERGENT B1, `(.L_x_5) ;  /* 0x0000031000017945 */ /* 0x000fe20003800200 */
[----:B-1----:R-:W-:Y:S02]  /*0390*/  LOP3.LUT R12, R12, 0xff, RZ, 0xc0, !PT ;  /* 0x000000ff0c0c7812 */ /* 0x002fe400078ec0ff */
[----:B------:R-:W-:Y:S02]  /*03a0*/  CS2R R16, SRZ ;  /* 0x0000000000107805 */ /* 0x000fe4000001ff00 */
[----:B--2---:R-:W-:Y:S02]  /*03b0*/  LOP3.LUT R10, R2, 0xff, RZ, 0xc0, !PT ;  /* 0x000000ff020a7812 */ /* 0x004fe400078ec0ff */
[----:B------:R-:W-:-:S02]  /*03c0*/  CS2R R18, SRZ ;  /* 0x0000000000127805 */ /* 0x000fc4000001ff00 */
[C---:B------:R-:W-:Y:S01]  /*03d0*/  ISETP.EQ.AND P0, PT, R13.reuse, 0x3, P0 ;  /* 0x000000030d00780c */ /* 0x040fe20000702270 */
[----:B------:R-:W-:Y:S01]  /*03e0*/  VIADD R24, R12, 0xffffffff ;  /* 0xffffffff0c187836 */ /* 0x000fe20000000000 */
[----:B------:R-:W-:Y:S01]  /*03f0*/  ISETP.EQ.AND P1, PT, R13, 0x17, P1 ;  /* 0x000000170d00780c */ /* 0x000fe20000f22270 */
[C---:B----4-:R-:W-:Y:S02]  /*0400*/  IMAD R25, R11.reuse, UR5, R12 ;  /* 0x000000050b197c24 */ /* 0x050fe4000f8e020c */
[----:B------:R-:W-:Y:S01]  /*0410*/  IMAD R26, R11, UR5, R10 ;  /* 0x000000050b1a7c24 */ /* 0x000fe2000f8e020a */
[----:B------:R-:W-:Y:S01]  /*0420*/  PLOP3.LUT P0, PT, P0, P1, PT, 0xf8, 0x8f ;  /* 0x00000000008f781c */ /* 0x000fe20000703f70 */
[----:B0-----:R-:W-:-:S12]  /*0430*/  VIADD R27, R10, 0xffffffff ;  /* 0xffffffff0a1b7836 */ /* 0x001fd80000000000 */
.L_x_6:
[----:B------:R-:W-:Y:S01]  /*0440*/  LOP3.LUT P1, RZ, R2, 0xff, RZ, 0xc0, !PT ;  /* 0x000000ff02ff7812 */ /* 0x000fe2000782c0ff */
[----:B------:R-:W0:Y:S01]  /*0450*/  LDC.64 R14, c[0x0][0x398] ;  /* 0x0000e600ff0e7b82 */ /* 0x000e220000000a00 */
[----:B------:R-:W-:Y:S02]  /*0460*/  IMAD R21, R25, UR7, R28 ;  /* 0x0000000719157c24 */ /* 0x000fe4000f8e021c */
[----:B------:R-:W-:-:S05]  /*0470*/  IMAD.MOV.U32 R8, RZ, RZ, 0x0 ;  /* 0x00000000ff087424 */ /* 0x000fca00078e00ff */
[----:B------:R-:W1:Y:S04]  /*0480*/  @P0 LDC.64 R22, c[0x0][0x3a0] ;  /* 0x0000e800ff160b82 */ /* 0x000e680000000a00 */
[----:B------:R-:W-:-:S04]  /*0490*/  @P1 IMAD R9, R27, UR7, R28 ;  /* 0x000000071b091c24 */ /* 0x000fc8000f8e021c */
[----:B------:R-:W2:Y:S01]  /*04a0*/  @P1 LDC.64 R10, c[0x0][0x3a0] ;  /* 0x0000e800ff0a1b82 */ /* 0x000ea20000000a00 */
[----:B0-----:R-:W-:-:S06]  /*04b0*/  IMAD.WIDE R20, R21, 0x8, R14 ;  /* 0x0000000815147825 */ /* 0x001fcc00078e020e */
[----:B------:R-:W3:Y:S01]  /*04c0*/  LDG.E.64 R20, desc[UR8][R20.64] ;  /* 0x0000000814147981 */ /* 0x000ee2000c1e1b00 */
[----:B--2---:R-:W-:-:S04]  /*04d0*/  @P1 IMAD.WIDE R10, R9, 0x8, R10 ;  /* 0x00000008090a1825 */ /* 0x004fc800078e020a */
[----:B------:R-:W-:-:S06]  /*04e0*/  IMAD.MOV.U32 R9, RZ, RZ, 0x3ff00000 ;  /* 0x3ff00000ff097424 */ /* 0x000fcc00078e00ff */
[----:B------:R0:W3:Y:S01]  /*04f0*/  @P1 LDG.E.64 R8, desc[UR8][R10.64] ;  /* 0x000000080a081981 */ /* 0x0000e2000c1e1b00 */
[--C-:B------:R-:W-:Y:S02]  /*0500*/  @P0 IMAD R13, R26, UR7, R28.reuse ;  /* 0x000000071a0d0c24 */ /* 0x100fe4000f8e021c */
[----:B------:R-:W-:Y:S02]  /*0510*/  @P0 IMAD R29, R24, UR7, R28 ;  /* 0x00000007181d0c24 */ /* 0x000fe4000f8e021c */
[----:B------:R-:W-:-:S04]  /*0520*/  @P0 IMAD.WIDE R14, R13, 0x8, R14 ;  /* 0x000000080d0e0825 */ /* 0x000fc800078e020e */
[----:B-1----:R-:W-:Y:S01]  /*0530*/  @P0 IMAD.WIDE R22, R29, 0x8, R22 ;  /* 0x000000081d160825 */ /* 0x002fe200078e0216 */
[----:B0-----:R-:W0:Y:S01]  /*0540*/  LDC.64 R10, c[0x0][0x388] ;  /* 0x0000e200ff0a7b82 */ /* 0x001e220000000a00 */
[----:B------:R-:W2:Y:S04]  /*0550*/  @P0 LDG.E.64 R14, desc[UR8][R14.64] ;  /* 0x000000080e0e0981 */ /* 0x000ea8000c1e1b00 */
[----:B------:R-:W2:Y:S01]  /*0560*/  @P0 LDG.E.64 R12, desc[UR8][R22.64] ;  /* 0x00000008160c0981 */ /* 0x000ea2000c1e1b00 */
[----:B------:R-:W-:Y:S02]  /*0570*/  IMAD R29, R7, UR7, R28 ;  /* 0x00000007071d7c24 */ /* 0x000fe4000f8e021c */
[----:B0-----:R-:W-:Y:S01]  /*0580*/  IMAD.WIDE R10, R28, 0x10, R10 ;  /* 0x000000101c0a7825 */ /* 0x001fe200078e020a */
[----:B---3--:R-:W-:Y:S01]  /*0590*/  DMUL R20, R20, R8 ;  /* 0x0000000814147228 */ /* 0x008fe20000000000 */
[----:B------:R-:W0:Y:S07]  /*05a0*/  LDC.64 R8, c[0x0][0x390] ;  /* 0x0000e400ff087b82 */ /* 0x000e2e0000000a00 */
[----:B--2---:R-:W-:Y:S01]  /*05b0*/  @P0 DFMA R12, R14, R12, R20 ;  /* 0x0000000c0e0c022b */ /* 0x004fe20000000014 */
[----:B0-----:R-:W-:-:S07]  /*05c0*/  IMAD.WIDE R8, R29, 0x10, R8 ;  /* 0x000000101d087825 */ /* 0x001fce00078e0208 */
[----:B------:R-:W-:Y:S02]  /*05d0*/  @P0 DMUL R20, R12, 0.5 ;  /* 0x3fe000000c140828 */ /* 0x000fe40000000000 */
[----:B------:R-:W2:Y:S04]  /*05e0*/  LDG.E.128 R12, desc[UR8][R8.64] ;  /* 0x00000008080c7981 */ /* 0x000ea8000c1e1d00 */
[----:B------:R-:W2:Y:S01]  /*05f0*/  LDG.E.128 R8, desc[UR8][R10.64] ;  /* 0x000000080a087981 */ /* 0x000ea2000c1e1d00 */
[----:B------:R-:W-:-:S05]  /*0600*/  VIADD R28, R28, UR10 ;  /* 0x0000000a1c1c7c36 */ /* 0x000fca0008000000 */
[----:B------:R-:W-:Y:S01]  /*0610*/  ISETP.GE.AND P1, PT, R28, UR7, PT ;  /* 0x000000071c007c0c */ /* 0x000fe2000bf26270 */
[C---:B--2---:R-:W-:Y:S02]  /*0620*/  DMUL R22, R14.reuse, R10 ;  /* 0x0000000a0e167228 */ /* 0x044fe40000000000 */
[----:B------:R-:W-:-:S06]  /*0630*/  DMUL R14, R14, R8 ;  /* 0x000000080e0e7228 */ /* 0x000fcc0000000000 */
[C---:B------:R-:W-:Y:S02]  /*0640*/  DFMA R22, R12.reuse, R8, -R22 ;  /* 0x000000080c16722b */ /* 0x040fe40000000816 */
[----:B------:R-:W-:-:S06]  /*0650*/  DFMA R14, R12, R10, R14 ;  /* 0x0000000a0c0e722b */ /* 0x000fcc000000000e */
[-C--:B------:R-:W-:Y:S02]  /*0660*/  DFMA R18, R22, R20.reuse, R18 ;  /* 0x000000141612722b */ /* 0x080fe40000000012 */
[----:B------:R-:W-:Y:S01]  /*0670*/  DFMA R16, R14, R20, R16 ;  /* 0x000000140e10722b */ /* 0x000fe20000000010 */
[----:B------:R-:W-:Y:S10]  /*0680*/  @!P1 BRA `(.L_x_6) ;  /* 0xfffffffc006c9947 */ /* 0x000ff4000383ffff */
[----:B------:R-:W-:Y:S05]  /*0690*/  BSYNC.RECONVERGENT B1 ;  /* 0x0000000000017941 */ /* 0x000fea0003800200 */
.L_x_5:
[----:B------:R-:W0:Y:S01]  /*06a0*/  S2UR UR5, SR_CgaCtaId ;  /* 0x00000000000579c3 */ /* 0x000e220000008800 */
[----:B------:R-:W1:Y:S01]  /*06b0*/  S2R R2, SR_TID.X ;  /* 0x0000000000027919 */ /* 0x000e620000002100 */
[----:B------:R-:W-:Y:S01]  /*06c0*/  UMOV UR4, 0x400 ;  /* 0x0000040000047882 */ /* 0x000fe20000000000 */
[----:B------:R3:W-:Y:S01]  /*06d0*/  STS.64 [R6], R18 ;  /* 0x0000001206007388 */ /* 0x0007e20000000a00 */
[----:B0-----:R-:W-:-:S04]  /*06e0*/  ULEA UR4, UR5, UR4, 0x18 ;  /* 0x0000000405047291 */ /* 0x001fc8000f8ec0ff */
[----:B------:R-:W-:-:S06]  /*06f0*/  ULEA UR4, UR10, UR4, 0x3 ;  /* 0x000000040a047291 */ /* 0x000fcc000f8e18ff */
[----:B-1----:R-:W-:-:S05]  /*0700*/  LEA R7, R2, UR4, 0x3 ;  /* 0x0000000402077c11 */ /* 0x002fca000f8e18ff */
[----:B------:R3:W-:Y:S02]  /*0710*/  STS.64 [R7], R16 ;  /* 0x0000001007007388 */ /* 0x0007e40000000a00 */
.L_x_4:
[----:B------:R-:W-:Y:S05]  /*0720*/  BSYNC.RECONVERGENT B0 ;  /* 0x0000000000007941 */ /* 0x000fea0003800200 */
.L_x_3:
[----:B------:R-:W0:Y:S01]  /*0730*/  S2UR UR5, SR_CgaCtaId ;  /* 0x00000000000579c3 */ /* 0x000e220000008800 */
[----:B---3--:R-:W3:Y:S01]  /*0740*/  S2R R18, SR_TID.X ;  /* 0x0000000000127919 */ /* 0x008ee20000002100 */
[----:B------:R-:W-:Y:S01]  /*0750*/  UISETP.GE.U32.AND UP0, UPT, UR10, 0x2, UPT ;  /* 0x000000020a00788c */ /* 0x000fe2000bf06070 */
[----:B------:R-:W-:Y:S02]  /*0760*/  UMOV UR4, 0x400 ;  /* 0x0000040000047882 */ /* 0x000fe40000000000 */
[----:B0-----:R-:W-:-:S04]  /*0770*/  ULEA UR4, UR5, UR4, 0x18 ;  /* 0x0000000405047291 */ /* 0x001fc8000f8ec0ff */
[----:B------:R-:W-:Y:S02]  /*0780*/  ULEA UR6, UR10, UR4, 0x3 ;  /* 0x000000040a067291 */ /* 0x000fe4000f8e18ff */
[----:B------:R-:W-:Y:S10]  /*0790*/  BRA.U !UP0, `(.L_x_7) ;  /* 0x0000000108607547 */ /* 0x000ff4000b800000 */
[----:B----4-:R-:W-:-:S07]  /*07a0*/  IMAD.U32 R7, RZ, RZ, UR10 ;  /* 0x0000000aff077e24 */ /* 0x010fce000f8e00ff */
.L_x_10:
[----:B------:R-:W-:Y:S01]  /*07b0*/  BAR.SYNC.DEFER_BLOCKING 0x0 ;  /* 0x0000000000007b1d */ /* 0x000fe20000010000 */
[--C-:B------:R-:W-:Y:S01]  /*07c0*/  IMAD.MOV.U32 R16, RZ, RZ, R7.reuse ;  /* 0x000000ffff107224 */ /* 0x100fe200078e0007 */
[----:B------:R-:W-:-:S04]  /*07d0*/  SHF.R.U32.HI R7, RZ, 0x1, R7 ;  /* 0x00000001ff077819 */ /* 0x000fc80000011607 */
[----:B---3--:R-:W-:Y:S01]  /*07e0*/  ISETP.GE.U32.AND P0, PT, R18, R7, PT ;  /* 0x000000071200720c */ /* 0x008fe20003f06070 */
[----:B------:R-:W-:Y:S01]  /*07f0*/  BSSY.RECONVERGENT B0, `(.L_x_8) ;  /* 0x0000011000007945 */ /* 0x000fe20003800200 */
[----:B------:R-:W-:-:S11]  /*0800*/  ISETP.GT.U32.AND P1, PT, R16, 0x3, PT ;  /* 0x000000031000780c */ /* 0x000fd60003f24070 */
[----:B--2---:R-:W-:Y:S01]  /*0810*/  @!P0 IMAD R2, R7, 0x8, R6 ;  /* 0x0000000807028824 */ /* 0x004fe200078e0206 */
[----:B------:R-:W-:Y:S04]  /*0820*/  @!P0 LDS.64 R14, [R6] ;  /* 0x00000000060e8984 */ /* 0x000fe80000000a00 */
[----:B01----:R-:W0:Y:S02]  /*0830*/  @!P0 LDS.64 R12, [R2] ;  /* 0x00000000020c8984 */ /* 0x003e240000000a00 */
[----:B0-----:R-:W-:-:S07]  /*0840*/  @!P0 DADD R12, R12, R14 ;  /* 0x000000000c0c8229 */ /* 0x001fce000000000e */
[----:B------:R0:W-:Y:S01]  /*0850*/  @!P0 STS.64 [R6], R12 ;  /* 0x0000000c06008388 */ /* 0x0001e20000000a00 */
[----:B------:R-:W-:Y:S05]  /*0860*/  @!P0 BRA `(.L_x_9) ;  /* 0x0000000000248947 */ /* 0x000fea0003800000 */
[----:B------:R-:W-:Y:S02]  /*0870*/  IADD3 R2, PT, PT, -R7, UR10, RZ ;  /* 0x0000000a07027c10 */ /* 0x000fe4000fffe1ff */
[C---:B------:R-:W-:Y:S02]  /*0880*/  LEA R17, R18.reuse, UR6, 0x3 ;  /* 0x0000000612117c11 */ /* 0x040fe4000f8e18ff */
[----:B------:R-:W-:-:S13]  /*0890*/  ISETP.GE.U32.AND P0, PT, R18, R2, PT ;  /* 0x000000021200720c */ /* 0x000fda0003f06070 */
[----:B------:R-:W-:Y:S01]  /*08a0*/  @P0 IMAD.IADD R2, R18, 0x1, -R7 ;  /* 0x0000000112020824 */ /* 0x000fe200078e0a07 */
[----:B------:R-:W-:Y:S04]  /*08b0*/  @P0 LDS.64 R14, [R17] ;  /* 0x00000000110e0984 */ /* 0x000fe80000000a00 */
[----:B------:R-:W-:-:S05]  /*08c0*/  @P0 LEA R2, R2, UR6, 0x3 ;  /* 0x0000000602020c11 */ /* 0x000fca000f8e18ff */
[----:B0-----:R-:W0:Y:S02]  /*08d0*/  @P0 LDS.64 R12, [R2] ;  /* 0x00000000020c0984 */ /* 0x001e240000000a00 */
[----:B0-----:R-:W-:-:S07]  /*08e0*/  @P0 DADD R12, R12, R14 ;  /* 0x000000000c0c0229 */ /* 0x001fce000000000e */
[----:B------:R1:W-:Y:S04]  /*08f0*/  @P0 STS.64 [R17], R12 ;  /* 0x0000000c11000388 */ /* 0x0003e80000000a00 */
.L_x_9:
[----:B------:R-:W-:Y:S05]  /*0900*/  BSYNC.RECONVERGENT B0 ;  /* 0x0000000000007941 */ /* 0x000fea0003800200 */
.L_x_8:
[----:B------:R-:W-:Y:S05]  /*0910*/  @P1 BRA `(.L_x_10) ;  /* 0xfffffffc00a41947 */ /* 0x000fea000383ffff */
.L_x_7:
[----:B------:R-:W-:Y:S01]  /*0920*/  BAR.SYNC.DEFER_BLOCKING 0x0 ;  /* 0x0000000000007b1d */ /* 0x000fe20000010000 */
[----:B---3--:R-:W-:-:S13]  /*0930*/  ISETP.NE.AND P0, PT, R18, RZ, PT ;  /* 0x000000ff1200720c */ /* 0x008fda0003f05270 */
[----:B------:R-:W-:Y:S05]  /*0940*/  @P0 EXIT ;  /* 0x000000000000094d */ /* 0x000fea0003800000 */
[----:B------:R-:W3:Y:S01]  /*0950*/  LDCU UR4, c[0x0][0x3d4] ;  /* 0x00007a80ff0477ac */ /* 0x000ee20008000800 */
[----:B0---4-:R-:W0:Y:S08]  /*0960*/  LDC.64 R6, c[0x0][0x3a8] ;  /* 0x0000ea00ff067b82 */ /* 0x011e300000000a00 */
[----:B--2---:R-:W2:Y:S01]  /*0970*/  LDC R2, c[0x0][0x3dc] ;  /* 0x0000f700ff027b82 */ /* 0x004ea20000000800 */
[----:B---3-5:R-:W-:-:S04]  /*0980*/  IMAD R5, R5, UR4, R4 ;  /* 0x0000000405057c24 */ /* 0x028fc8000f8e0204 */
[----:B------:R-:W-:-:S04]  /*0990*/  IMAD R5, R5, 0x6, RZ ;  /* 0x0000000605057824 */ /* 0x000fc800078e02ff */
[----:B0-----:R-:W-:-:S06]  /*09a0*/  IMAD.WIDE R4, R5, 0x4, R6 ;  /* 0x0000000405047825 */ /* 0x001fcc00078e0206 */
[----:B------:R-:W3:Y:S01]  /*09b0*/  LDG.E R4, desc[UR8][R4.64] ;  /* 0x0000000804047981 */ /* 0x000ee2000c1e1900 */
[----:B--2---:R-:W-:Y:S01]  /*09c0*/  ISETP.NE.AND P0, PT, R2, 0x2, PT ;  /* 0x000000020200780c */ /* 0x004fe20003f05270 */
[----:B------:R-:W-:-:S03]  /*09d0*/  IMAD.MOV.U32 R7, RZ, RZ, 0x1 ;  /* 0x00000001ff077424 */ /* 0x000fc600078e00ff */
[----:B------:R-:W-:-:S13]  /*09e0*/  ISETP.NE.AND P0, PT, R3, RZ, !P0 ;  /* 0x000000ff0300720c */ /* 0x000fda0004705270 */
[----:B------:R-:W-:-:S04]  /*09f0*/  @!P0 ISETP.NE.AND P1, PT, R2, 0x17, PT ;  /* 0x000000170200880c */ /* 0x000fc80003f25270 */
[----:B------:R-:W-:-:S04]  /*0a00*/  @!P0 ISETP.NE.AND P1, PT, R3, RZ, !P1 ;  /* 0x000000ff0300820c */ /* 0x000fc80004f25270 */
[----:B------:R-:W-:-:S04]  /*0a10*/  @!P0 ISETP.LT.U32.AND P1, PT, R3, 0x4, P1 ;  /* 0x000000040300880c */ /* 0x000fc80000f21070 */
[----:B------:R-:W-:-:S05]  /*0a20*/  @!P0 SEL R7, RZ, 0x1, !P1 ;  /* 0x00000001ff078807 */ /* 0x000fca0004800000 */
[----:B---3--:R-:W-:-:S05]  /*0a30*/  IMAD.IADD R7, R4, 0x1, R7 ;  /* 0x0000000104077824 */ /* 0x008fca00078e0207 */
[----:B------:R-:W-:-:S04]  /*0a40*/  SHF.R.S32.HI R6, RZ, 0x1f, R7 ;  /* 0x0000001fff067819 */ /* 0x000fc80000011407 */
[----:B------:R-:W-:-:S04]  /*0a50*/  LEA.HI R6, R6, R7, RZ, 0x2 ;  /* 0x0000000706067211 */ /* 0x000fc800078f10ff */
[----:B------:R-:W-:-:S05]  /*0a60*/  LOP3.LUT R6, R6, 0xfffffffc, RZ, 0xc0, !PT ;  /* 0xfffffffc06067812 */ /* 0x000fca00078ec0ff */
[----:B------:R-:W-:-:S05]  /*0a70*/  IMAD.IADD R7, R7, 0x1, -R6 ;  /* 0x0000000107077824 */ /* 0x000fca00078e0a06 */
[----:B------:R-:W-:-:S13]  /*0a80*/  ISETP.GT.AND P1, PT, R7, 0x1, PT ;  /* 0x000000010700780c */ /* 0x000fda0003f24270 */
[----:B------:R-:W-:Y:S05]  /*0a90*/  @P1 BRA `(.L_x_11) ;  /* 0x0000000000641947 */ /* 0x000fea0003800000 */
[----:B------:R-:W-:-:S05]  /*0aa0*/  VIMNMX.U32 R4, PT, PT, R7, 0x2, PT ;  /* 0x0000000207047848 */ /* 0x000fca0003fe0000 */
[----:B------:R-:W-:-:S04]  /*0ab0*/  IMAD.SHL.U32 R6, R4, 0x4, RZ ;  /* 0x0000000404067824 */ /* 0x000fc800078e00ff */
[----:B------:R-:W0:Y:S02]  /*0ac0*/  LDC R4, c[0x2][R6] ;  /* 0x0080000006047b82 */ /* 0x000e240000000800 */
[----:B0-----:R-:W-:-:S04]  /*0ad0*/  SHF.R.S32.HI R5, RZ, 0x1f, R4 ;  /* 0x0000001fff057819 */ /* 0x001fc80000011404 */
.L_x_48:
[----:B------:R-:W-:Y:S05]  /*0ae0*/  BRX R4 -0xaf0                                 (*"BRANCH_TARGETS .L_x_49,.L_x_50,.L_x_12"*) ;  /* 0xfffffff404447949 */ /* 0x000fea000383ffff */
.L_x_50:
[----:B------:R-:W0:Y:S01]  /*0af0*/  S2UR UR5, SR_CgaCtaId ;  /* 0x00000000000579c3 */ /* 0x000e220000008800 */
[----:B------:R-:W-:Y:S01]  /*0b00*/  UMOV UR4, 0x400 ;  /* 0x0000040000047882 */ /* 0x000fe20000000000 */
[----:B------:R-:W-:-:S09]  /*0b10*/  ULEA UR7, UR10, UR6, 0x3 ;  /* 0x000000060a077291 */ /* 0x000fd2000f8e18ff */
[----:B------:R-:W2:Y:S01]  /*0b20*/  LDS.64 R8, [UR7+-0x8] ;  /* 0xfffff807ff087984 */ /* 0x000ea20008000a00 */
[----:B0-----:R-:W-:-:S09]  /*0b30*/  ULEA UR4, UR5, UR4, 0x18 ;  /* 0x0000000405047291 */ /* 0x001fd2000f8ec0ff */
[----:B------:R-:W0:Y:S02]  /*0b40*/  LDS.64 R10, [UR4] ;  /* 0x00000004ff0a7984 */ /* 0x000e240008000a00 */
[----:B------:R-:W2:Y:S02]  /*0b50*/  LDCU.64 UR4, c[0x0][0x3e0] ;  /* 0x00007c00ff0477ac */ /* 0x000ea40008000a00 */
[----:B--2---:R-:W-:Y:S02]  /*0b60*/  DMUL R8, R8, -UR4 ;  /* 0x8000000408087c28 */ /* 0x004fe40008000000 */
[----:B0-----:R-:W-:Y:S01]  /*0b70*/  DMUL R10, R10, UR4 ;  /* 0x000000040a0a7c28 */ /* 0x001fe20008000000 */
[----:B------:R-:W-:Y:S10]  /*0b80*/  BRA `(.L_x_12) ;  /* 0x00000000008c7947 */ /* 0x000ff40003800000 */
.L_x_49:
[----:B------:R-:W0:Y:S01]  /*0b90*/  S2UR UR5, SR_CgaCtaId ;  /* 0x00000000000579c3 */ /* 0x000e220000008800 */
[----:B------:R-:W-:Y:S01]  /*0ba0*/  UMOV UR4, 0x400 ;  /* 0x0000040000047882 */ /* 0x000fe20000000000 */
[----:B------:R-:W-:-:S09]  /*0bb0*/  ULEA UR7, UR10, UR6, 0x3 ;  /* 0x000000060a077291 */ /* 0x000fd2000f8e18ff */
[----:B------:R-:W2:Y:S01]  /*0bc0*/  LDS.64 R10, [UR7+-0x8] ;  /* 0xfffff807ff0a7984 */ /* 0x000ea20008000a00 */
[----:B0-----:R-:W-:-:S09]  /*0bd0*/  ULEA UR4, UR5, UR4, 0x18 ;  /* 0x0000000405047291 */ /* 0x001fd2000f8ec0ff */
[----:B------:R-:W0:Y:S02]  /*0be0*/  LDS.64 R8, [UR4] ;  /* 0x00000004ff087984 */ /* 0x000e240008000a00 */
[----:B------:R-:W2:Y:S02]  /*0bf0*/  LDCU.64 UR4, c[0x0][0x3e0] ;  /* 0x00007c00ff0477ac */ /* 0x000ea40008000a00 */
[----:B--2---:R-:W-:Y:S02]  /*0c00*/  DMUL R10, R10, UR4 ;  /* 0x000000040a0a7c28 */ /* 0x004fe40008000000 */
[----:B0-----:R-:W-:Y:S01]  /*0c10*/  DMUL R8, R8, UR4 ;  /* 0x0000000408087c28 */ /* 0x001fe20008000000 */
[----:B------:R-:W-:Y:S10]  /*0c20*/  BRA `(.L_x_12) ;  /* 0x0000000000647947 */ /* 0x000ff40003800000 */
.L_x_11:
[----:B------:R-:W-:-:S05]  /*0c30*/  IMAD.MOV.U32 R4, RZ, RZ, -0x2 ;  /* 0xfffffffeff047424 */ /* 0x000fca00078e00ff */
[----:B------:R-:W-:-:S05]  /*0c40*/  VIADDMNMX.U32 R4, R7, R4, 0x2, PT ;  /* 0x0000000207047446 */ /* 0x000fca0003800004 */
[----:B------:R-:W-:-:S04]  /*0c50*/  IMAD.SHL.U32 R6, R4, 0x4, RZ ;  /* 0x0000000404067824 */ /* 0x000fc800078e00ff */
[----:B------:R-:W0:Y:S02]  /*0c60*/  LDC R4, c[0x2][R6+0xc] ;  /* 0x0080030006047b82 */ /* 0x000e240000000800 */
[----:B0-----:R-:W-:-:S04]  /*0c70*/  SHF.R.S32.HI R5, RZ, 0x1f, R4 ;  /* 0x0000001fff057819 */ /* 0x001fc80000011404 */
.L_x_52:
[----:B------:R-:W-:Y:S05]  /*0c80*/  BRX R4 -0xc90                                 (*"BRANCH_TARGETS .L_x_53,.L_x_54,.L_x_12"*) ;  /* 0xfffffff004dc7949 */ /* 0x000fea000383ffff */
.L_x_54:
        /* <DEDUP_REMOVED lines=8> */
[----:B0-----:R-:W-:Y:S01]  /*0d10*/  DMUL R10, R10, -UR4 ;  /* 0x800000040a0a7c28 */ /* 0x001fe20008000000 */
[----:B------:R-:W-:Y:S10]  /*0d20*/  BRA `(.L_x_12) ;  /* 0x0000000000247947 */ /* 0x000ff40003800000 */
.L_x_53:
        /* <DEDUP_REMOVED lines=8> */
[----:B0-----:R-:W-:-:S11]  /*0db0*/  DMUL R8, R8, -UR4 ;  /* 0x8000000408087c28 */ /* 0x001fd60008000000 */
.L_x_12:
[----:B------:R-:W-:Y:S01]  /*0dc0*/  VIADD R5, R3, 0xffffffff ;  /* 0xffffffff03057836 */ /* 0x000fe20000000000 */
[C---:B------:R-:W-:Y:S01]  /*0dd0*/  ISETP.NE.AND P1, PT, R2.reuse, 0x17, PT ;  /* 0x000000170200780c */ /* 0x040fe20003f25270 */
[----:B------:R-:W0:Y:S01]  /*0de0*/  LDC.U8 R4, c[0x0][0x3d8] ;  /* 0x0000f600ff047b82 */ /* 0x000e220000000000 */
[----:B------:R-:W-:Y:S01]  /*0df0*/  ISETP.NE.AND P2, PT, R2, 0x3, PT ;  /* 0x000000030200780c */ /* 0x000fe20003f45270 */
[----:B------:R-:W2:Y:S01]  /*0e00*/  LDCU UR4, c[0x0][0x3d0] ;  /* 0x00007a00ff0477ac */ /* 0x000ea20008000800 */
[----:B------:R-:W-:Y:S02]  /*0e10*/  ISETP.GT.U32.OR P1, PT, R5, 0x2, P1 ;  /* 0x000000020500780c */ /* 0x000fe40000f24470 */
[C---:B------:R-:W-:Y:S02]  /*0e20*/  ISETP.NE.AND P2, PT, R3.reuse, RZ, !P2 ;  /* 0x000000ff0300720c */ /* 0x040fe40005745270 */
[----:B------:R-:W-:Y:S01]  /*0e30*/  PLOP3.LUT P0, PT, P0, P1, PT, 0x8, 0x80 ;  /* 0x000000000080781c */ /* 0x000fe20000702170 */
[----:B------:R-:W3:Y:S01]  /*0e40*/  LDC.64 R14, c[0x0][0x380] ;  /* 0x0000e000ff0e7b82 */ /* 0x000ee20000000a00 */
[----:B------:R-:W-:-:S04]  /*0e50*/  ISETP.GE.U32.AND P1, PT, R3, 0x4, PT ;  /* 0x000000040300780c */ /* 0x000fc80003f26070 */
[----:B------:R-:W-:-:S04]  /*0e60*/  ISETP.NE.OR P1, PT, R2, 0x17, !P1 ;  /* 0x000000170200780c */ /* 0x000fc80004f25670 */
[----:B------:R-:W-:-:S03]  /*0e70*/  PLOP3.LUT P1, PT, P2, P1, PT, 0x8, 0x80 ;  /* 0x000000000080781c */ /* 0x000fc60001722170 */
[----:B-1----:R-:W1:Y:S01]  /*0e80*/  @!P0 LDC.64 R12, c[0x0][0x3e8] ;  /* 0x0000fa00ff0c8b82 */ /* 0x002e620000000a00 */
[----:B--2---:R-:W-:Y:S01]  /*0e90*/  IMAD R3, R3, UR4, R0 ;  /* 0x0000000403037c24 */ /* 0x004fe2000f8e0200 */
[----:B0-----:R-:W-:Y:S01]  /*0ea0*/  PRMT R6, R4, 0x8880, RZ ;  /* 0x0000888004067816 */ /* 0x001fe200000000ff */
[----:B------:R-:W-:-:S03]  /*0eb0*/  DADD R4, R8, R8 ;  /* 0x0000000008047229 */ /* 0x000fc60000000008 */
[----:B------:R-:W-:-:S04]  /*0ec0*/  ISETP.NE.AND P3, PT, R6, 0x1, PT ;  /* 0x000000010600780c */ /* 0x000fc80003f65270 */
[----:B------:R-:W-:Y:S01]  /*0ed0*/  FSEL R6, R10, RZ, P3 ;  /* 0x000000ff0a067208 */ /* 0x000fe20001800000 */
[----:B---3--:R-:W-:Y:S01]  /*0ee0*/  IMAD.WIDE R14, R3, 0x10, R14 ;  /* 0x00000010030e7825 */ /* 0x008fe200078e020e */
[----:B------:R-:W-:Y:S02]  /*0ef0*/  FSEL R7, R11, RZ, P3 ;  /* 0x000000ff0b077208 */ /* 0x000fe40001800000 */
[----:B------:R-:W-:Y:S02]  /*0f00*/  FSEL R4, R4, R8, !P3 ;  /* 0x0000000804047208 */ /* 0x000fe40005800000 */
[----:B------:R-:W-:-:S06]  /*0f10*/  FSEL R5, R5, R9, !P3 ;  /* 0x0000000905057208 */ /* 0x000fcc0005800000 */
[-C--:B-1----:R-:W-:Y:S02]  /*0f20*/  @!P0 DMUL R4, R4, R12.reuse ;  /* 0x0000000c04048228 */ /* 0x082fe40000000000 */
[----:B------:R-:W-:-:S06]  /*0f30*/  @!P0 DMUL R6, R6, R12 ;  /* 0x0000000c06068228 */ /* 0x000fcc0000000000 */
[----:B------:R-:W-:Y:S02]  /*0f40*/  @!P1 DADD R4, -RZ, -R4 ;  /* 0x00000000ff049229 */ /* 0x000fe40000000904 */
[----:B------:R-:W-:-:S07]  /*0f50*/  @!P1 DADD R6, -RZ, -R6 ;  /* 0x00000000ff069229 */ /* 0x000fce0000000906 */
[----:B------:R-:W-:Y:S01]  /*0f60*/  STG.E.128 desc[UR8][R14.64], R4 ;  /* 0x000000040e007986 */ /* 0x000fe2000c101d08 */
[----:B------:R-:W-:Y:S05]  /*0f70*/  EXIT ;  /* 0x000000000000794d */ /* 0x000fea0003800000 */
.L_x_13:
[----:B------:R-:W-:-:S00]  /*0f80*/  BRA `(.L_x_13) ;  /* 0xfffffffc00fc7947 */ /* 0x000fc0000383ffff */
[----:B------:R-:W-:-:S00]  /*0f90*/  NOP ;  /* 0x0000000000007918 */ /* 0x000fc00000000000 */
        /* <DEDUP_REMOVED lines=14> */
.L_x_72:


//--------------------- .text._Z51kernel_compute_nl_projections_and_derivates_choice2P7double2S0_S0_S0_PdS1_PKiPKtPKhS7_iiiicdd --------------------------
	.section	.text._Z51kernel_compute_nl_projections_and_derivates_choice2P7double2S0_S0_S0_PdS1_PKiPKtPKhS7_iiiicdd,"ax",@progbits
	.align	128
        .global         _Z51kernel_compute_nl_projections_and_derivates_choice2P7double2S0_S0_S0_PdS1_PKiPKtPKhS7_iiiicdd
        .type           _Z51kernel_compute_nl_projections_and_derivates_choice2P7double2S0_S0_S0_PdS1_PKiPKtPKhS7_iiiicdd,@function
        .size           _Z51kernel_compute_nl_projections_and_derivates_choice2P7double2S0_S0_S0_PdS1_PKiPKtPKhS7_iiiicdd,(.L_x_73 - _Z51kernel_compute_nl_projections_and_derivates_choice2P7double2S0_S0_S0_PdS1_PKiPKtPKhS7_iiiicdd)
        .other          _Z51kernel_compute_nl_projections_and_derivates_choice2P7double2S0_S0_S0_PdS1_PKiPKtPKhS7_iiiicdd,@"STO_CUDA_ENTRY STV_DEFAULT"
_Z51kernel_compute_nl_projections_and_derivates_choice2P7double2S0_S0_S0_PdS1_PKiPKtPKhS7_iiiicdd:
.text._Z51kernel_compute_nl_projections_and_derivates_choice2P7double2S0_S0_S0_PdS1_PKiPKtPKhS7_iiiicdd:
[----:B------:R-:W-:Y:S01]  /*0000*/  LDC R1, c[0x0][0x37c] ;  /* 0x0000df00ff017b82 */ /* 0x000fe20000000800 */
[----:B------:R-:W0:Y:S01]  /*0010*/  S2R R3, SR_CTAID.Y ;  /* 0x0000000000037919 */ /* 0x000e220000002600 */
[----:B------:R-:W0:Y:S06]  /*0020*/  LDCU.128 UR8, c[0x0][0x3c0] ;  /* 0x00007800ff0877ac */ /* 0x000e2c0008000c00 */
[----:B------:R-:W1:Y:S01]  /*0030*/  S2UR UR5, SR_CgaCtaId ;  /* 0x00000000000579c3 */ /* 0x000e620000008800 */
[----:B------:R-:W2:Y:S01]  /*0040*/  S2R R25, SR_TID.X ;  /* 0x0000000000197919 */ /* 0x000ea20000002100 */
[----:B------:R-:W-:Y:S01]  /*0050*/  UMOV UR4, 0x400 ;  /* 0x0000040000047882 */ /* 0x000fe20000000000 */
[----:B------:R-:W3:Y:S05]  /*0060*/  LDCU.64 UR6, c[0x0][0x358] ;  /* 0x00006b00ff0677ac */ /* 0x000eea0008000a00 */
[----:B------:R-:W4:Y:S01]  /*0070*/  LDC R24, c[0x0][0x3d4] ;  /* 0x0000f500ff187b82 */ /* 0x000f220000000800 */
[----:B0-----:R-:W-:-:S02]  /*0080*/  IADD3 R4, P0, PT, R3, UR8, RZ ;  /* 0x0000000803047c10 */ /* 0x001fc4000ff1e0ff */
[----:B------:R-:W-:-:S03]  /*0090*/  IADD3 R6, P1, PT, R3, UR10, RZ ;  /* 0x0000000a03067c10 */ /* 0x000fc6000ff3e0ff */
[----:B------:R-:W-:Y:S01]  /*00a0*/  IMAD.X R5, RZ, RZ, UR9, P0 ;  /* 0x00000009ff057e24 */ /* 0x000fe200080e06ff */
[----:B------:R-:W0:Y:S01]  /*00b0*/  LDCU UR9, c[0x0][0x360] ;  /* 0x00006c00ff0977ac */ /* 0x000e220008000800 */
[----:B------:R-:W4:Y:S01]  /*00c0*/  S2UR UR8, SR_CTAID.X ;  /* 0x00000000000879c3 */ /* 0x000f220000002500 */
[----:B------:R-:W-:Y:S01]  /*00d0*/  IMAD.X R7, RZ, RZ, UR11, P1 ;  /* 0x0000000bff077e24 */ /* 0x000fe200088e06ff */
[----:B-1----:R-:W-:Y:S01]  /*00e0*/  ULEA UR4, UR5, UR4, 0x18 ;  /* 0x0000000405047291 */ /* 0x002fe2000f8ec0ff */
[----:B------:R-:W-:Y:S01]  /*00f0*/  BSSY.RECONVERGENT B0, `(.L_x_14) ;  /* 0x0000051000007945 */ /* 0x000fe20003800200 */
[----:B---3--:R1:W5:Y:S04]  /*0100*/  LDG.E.U8 R2, desc[UR6][R4.64] ;  /* 0x0000000604027981 */ /* 0x008368000c1e1100 */
[----:B------:R-:W4:Y:S01]  /*0110*/  LDC R32, c[0x0][0x370] ;  /* 0x0000dc00ff207b82 */ /* 0x000f220000000800 */
[----:B--2---:R-:W-:Y:S01]  /*0120*/  LEA R16, R25, UR4, 0x3 ;  /* 0x0000000419107c11 */ /* 0x004fe2000f8e18ff */
[----:B------:R2:W5:Y:S01]  /*0130*/  LDG.E.U8 R0, desc[UR6][R6.64] ;  /* 0x0000000606007981 */ /* 0x000562000c1e1100 */
[----:B------:R-:W-:-:S02]  /*0140*/  CS2R R10, SRZ ;  /* 0x00000000000a7805 */ /* 0x000fc4000001ff00 */
[----:B------:R-:W-:Y:S02]  /*0150*/  CS2R R8, SRZ ;  /* 0x0000000000087805 */ /* 0x000fe4000001ff00 */
[----:B------:R-:W-:Y:S01]  /*0160*/  CS2R R14, SRZ ;  /* 0x00000000000e7805 */ /* 0x000fe2000001ff00 */
[----:B------:R3:W-:Y:S01]  /*0170*/  STS.64 [R16], RZ ;  /* 0x000000ff10007388 */ /* 0x0007e20000000a00 */
[----:B-1----:R-:W-:Y:S02]  /*0180*/  CS2R R4, SRZ ;  /* 0x0000000000047805 */ /* 0x002fe4000001ff00 */
[----:B------:R-:W-:Y:S01]  /*0190*/  CS2R R12, SRZ ;  /* 0x00000000000c7805 */ /* 0x000fe2000001ff00 */
[----:B0-----:R-:W-:Y:S01]  /*01a0*/  ULEA UR5, UR9, UR4, 0x3 ;  /* 0x0000000409057291 */ /* 0x001fe2000f8e18ff */
[----:B--2---:R-:W-:-:S05]  /*01b0*/  CS2R R6, SRZ ;  /* 0x0000000000067805 */ /* 0x004fca000001ff00 */
[----:B------:R-:W-:-:S05]  /*01c0*/  LEA R17, R25, UR5, 0x3 ;  /* 0x0000000519117c11 */ /* 0x000fca000f8e18ff */
[----:B------:R3:W-:Y:S01]  /*01d0*/  STS.64 [R17], RZ ;  /* 0x000000ff11007388 */ /* 0x0007e20000000a00 */
[----:B----4-:R-:W-:-:S05]  /*01e0*/  IMAD R25, R32, UR8, R25 ;  /* 0x0000000820197c24 */ /* 0x010fca000f8e0219 */
[----:B------:R-:W-:-:S13]  /*01f0*/  ISETP.GE.AND P0, PT, R25, R24, PT ;  /* 0x000000181900720c */ /* 0x000fda0003f06270 */
[----:B---3--:R-:W-:Y:S05]  /*0200*/  @P0 BRA `(.L_x_15) ;  /* 0x0000000000fc0947 */ /* 0x008fea0003800000 */
[----:B------:R-:W0:Y:S01]  /*0210*/  LDC.64 R4, c[0x0][0x3b8] ;  /* 0x0000ee00ff047b82 */ /* 0x000e220000000a00 */
[----:B------:R-:W1:Y:S01]  /*0220*/  LDCU UR4, c[0x0][0x3dc] ;  /* 0x00007b80ff0477ac */ /* 0x000e620008000800 */
[----:B------:R-:W2:Y:S01]  /*0230*/  LDCU UR5, c[0x0][0x3d0] ;  /* 0x00007a00ff0577ac */ /* 0x000ea20008000800 */
[----:B------:R-:W-:Y:S01]  /*0240*/  BSSY.RECONVERGENT B1, `(.L_x_16) ;  /* 0x0000032000017945 */ /* 0x000fe20003800200 */
[----:B------:R-:W-:Y:S01]  /*0250*/  IMAD R32, R32, UR9, RZ ;  /* 0x0000000920207c24 */ /* 0x000fe2000f8e02ff */
[----:B------:R-:W-:Y:S02]  /*0260*/  CS2R R26, SRZ ;  /* 0x00000000001a7805 */ /* 0x000fe4000001ff00 */
[----:B------:R-:W-:Y:S02]  /*0270*/  CS2R R28, SRZ ;  /* 0x00000000001c7805 */ /* 0x000fe4000001ff00 */
[----:B------:R-:W-:Y:S02]  /*0280*/  CS2R R12, SRZ ;  /* 0x00000000000c7805 */ /* 0x000fe4000001ff00 */
[----:B------:R-:W-:-:S02]  /*0290*/  CS2R R14, SRZ ;  /* 0x00000000000e7805 */ /* 0x000fc4000001ff00 */
[----:B------:R-:W-:Y:S02]  /*02a0*/  CS2R R8, SRZ ;  /* 0x0000000000087805 */ /* 0x000fe4000001ff00 */
[----:B------:R-:W-:Y:S01]  /*02b0*/  CS2R R10, SRZ ;  /* 0x00000000000a7805 */ /* 0x000fe2000001ff00 */
[----:B-1---5:R-:W-:Y:S02]  /*02c0*/  IMAD R31, R0, UR4, R2 ;  /* 0x00000004001f7c24 */ /* 0x022fe4000f8e0202 */
[----:B--2---:R-:W-:Y:S02]  /*02d0*/  IMAD R6, R24, UR5, RZ ;  /* 0x0000000518067c24 */ /* 0x004fe4000f8e02ff */
[----:B0-----:R-:W-:-:S04]  /*02e0*/  IMAD.WIDE.U32 R4, R3, 0x2, R4 ;  /* 0x0000000203047825 */ /* 0x001fc800078e0004 */
[----:B------:R-:W-:Y:S01]  /*02f0*/  IMAD R31, R31, R6, RZ ;  /* 0x000000061f1f7224 */ /* 0x000fe200078e02ff */
[----:B------:R0:W5:Y:S01]  /*0300*/  LDG.E.U16 R30, desc[UR6][R4.64] ;  /* 0x00000006041e7981 */ /* 0x000162000c1e1500 */
[----:B------:R-:W-:Y:S02]  /*0310*/  CS2R R6, SRZ ;  /* 0x0000000000067805 */ /* 0x000fe4000001ff00 */
[----:B0-----:R-:W-:-:S07]  /*0320*/  CS2R R4, SRZ ;  /* 0x0000000000047805 */ /* 0x001fce000001ff00 */
.L_x_17:
[----:B------:R-:W0:Y:S01]  /*0330*/  LDC.64 R20, c[0x0][0x398] ;  /* 0x0000e600ff147b82 */ /* 0x000e220000000a00 */
[--C-:B-----5:R-:W-:Y:S02]  /*0340*/  IMAD R23, R30, R24, R25.reuse ;  /* 0x000000181e177224 */ /* 0x120fe400078e0219 */
[----:B------:R-:W-:-:S05]  /*0350*/  IMAD.IADD R19, R31, 0x1, R25 ;  /* 0x000000011f137824 */ /* 0x000fca00078e0219 */
[----:B------:R-:W1:Y:S08]  /*0360*/  LDC.64 R16, c[0x0][0x390] ;  /* 0x0000e400ff107b82 */ /* 0x000e700000000a00 */
[----:B------:R-:W2:Y:S01]  /*0370*/  LDC.64 R34, c[0x0][0x3a0] ;  /* 0x0000e800ff227b82 */ /* 0x000ea20000000a00 */
[----:B0-----:R-:W-:-:S06]  /*0380*/  IMAD.WIDE R20, R23, 0x10, R20 ;  /* 0x0000001017147825 */ /* 0x001fcc00078e0214 */
[----:B------:R-:W3:Y:S01]  /*0390*/  LDG.E.128 R20, desc[UR6][R20.64] ;  /* 0x0000000614147981 */ /* 0x000ee2000c1e1d00 */
[----:B-1----:R-:W-:-:S04]  /*03a0*/  IMAD.WIDE R16, R25, 0x10, R16 ;  /* 0x0000001019107825 */ /* 0x002fc800078e0210 */
[----:B--2---:R-:W-:Y:S02]  /*03b0*/  IMAD.WIDE R34, R19, 0x8, R34 ;  /* 0x0000000813227825 */ /* 0x004fe400078e0222 */
[----:B------:R-:W3:Y:S04]  /*03c0*/  LDG.E.128 R16, desc[UR6][R16.64] ;  /* 0x0000000610107981 */ /* 0x000ee8000c1e1d00 */
[----:B------:R-:W2:Y:S01]  /*03d0*/  LDG.E.64 R34, desc[UR6][R34.64] ;  /* 0x0000000622227981 */ /* 0x000ea2000c1e1b00 */
[-C--:B---3--:R-:W-:Y:S02]  /*03e0*/  DMUL R36, R18, R22.reuse ;  /* 0x0000001612247228 */ /* 0x088fe40000000000 */
[----:B------:R-:W-:-:S06]  /*03f0*/  DMUL R22, R16, R22 ;  /* 0x0000001610167228 */ /* 0x000fcc0000000000 */
[-C--:B------:R-:W-:Y:S02]  /*0400*/  DFMA R36, R16, R20.reuse, -R36 ;  /* 0x000000141024722b */ /* 0x080fe40000000824 */
[----:B------:R-:W-:-:S06]  /*0410*/  DFMA R22, R18, R20, R22 ;  /* 0x000000141216722b */ /* 0x000fcc0000000016 */
[C---:B--2---:R-:W-:Y:S02]  /*0420*/  DMUL R20, R34.reuse, R36 ;  /* 0x0000002422147228 */ /* 0x044fe40000000000 */
[----:B------:R-:W0:Y:S01]  /*0430*/  LDC.64 R36, c[0x0][0x3a8] ;  /* 0x0000ea00ff247b82 */ /* 0x000e220000000a00 */
[----:B------:R-:W-:Y:S01]  /*0440*/  DMUL R22, R34, R22 ;  /* 0x0000001622167228 */ /* 0x000fe20000000000 */
[----:B0-----:R-:W-:-:S05]  /*0450*/  IMAD.WIDE R36, R25, 0x8, R36 ;  /* 0x0000000819247825 */ /* 0x001fca00078e0224 */
[----:B------:R0:W2:Y:S02]  /*0460*/  LDG.E.64 R34, desc[UR6][R36.64] ;  /* 0x0000000624227981 */ /* 0x0000a4000c1e1b00 */
[----:B0-----:R-:W-:Y:S01]  /*0470*/  IMAD.WIDE R36, R24, 0x8, R36 ;  /* 0x0000000818247825 */ /* 0x001fe200078e0224 */
[C---:B--2---:R-:W-:Y:S02]  /*0480*/  DFMA R4, R34.reuse, R20, R4 ;  /* 0x000000142204722b */ /* 0x044fe40000000004 */
[----:B------:R-:W-:Y:S02]  /*0490*/  DFMA R6, R34, R22, R6 ;  /* 0x000000162206722b */ /* 0x000fe40000000006 */
[----:B------:R-:W2:Y:S01]  /*04a0*/  LDG.E.64 R34, desc[UR6][R36.64] ;  /* 0x0000000624227981 */ /* 0x000ea2000c1e1b00 */
[----:B------:R-:W-:-:S05]  /*04b0*/  IMAD.IADD R25, R32, 0x1, R25 ;  /* 0x0000000120197824 */ /* 0x000fca00078e0219 */
[----:B------:R-:W-:Y:S01]  /*04c0*/  ISETP.GE.AND P0, PT, R25, R24, PT ;  /* 0x000000181900720c */ /* 0x000fe20003f06270 */
[C---:B--2---:R-:W-:Y:S02]  /*04d0*/  DFMA R8, R34.reuse, R20, R8 ;  /* 0x000000142208722b */ /* 0x044fe40000000008 */
[----:B------:R-:W-:Y:S01]  /*04e0*/  DFMA R10, R34, R22, R10 ;  /* 0x00000016220a722b */ /* 0x000fe2000000000a */
[----:B------:R-:W-:-:S06]  /*04f0*/  IMAD.WIDE R34, R24, 0x8, R36 ;  /* 0x0000000818227825 */ /* 0x000fcc00078e0224 */
[----:B------:R-:W2:Y:S01]  /*0500*/  LDG.E.64 R34, desc[UR6][R34.64] ;  /* 0x0000000622227981 */ /* 0x000ea2000c1e1b00 */
[----:B------:R-:W-:Y:S02]  /*0510*/  DADD R28, R20, R28 ;  /* 0x00000000141c7229 */ /* 0x000fe4000000001c */
[----:B------:R-:W-:Y:S02]  /*0520*/  DADD R26, R22, R26 ;  /* 0x00000000161a7229 */ /* 0x000fe4000000001a */
[C---:B--2---:R-:W-:Y:S02]  /*0530*/  DFMA R12, R34.reuse, R20, R12 ;  /* 0x00000014220c722b */ /* 0x044fe4000000000c */
[----:B------:R-:W-:Y:S01]  /*0540*/  DFMA R14, R34, R22, R14 ;  /* 0x00000016220e722b */ /* 0x000fe2000000000e */
[----:B------:R-:W-:Y:S10]  /*0550*/  @!P0 BRA `(.L_x_17) ;  /* 0xfffffffc00748947 */ /* 0x000ff4000383ffff */
[----:B------:R-:W-:Y:S05]  /*0560*/  BSYNC.RECONVERGENT B1 ;  /* 0x0000000000017941 */ /* 0x000fea0003800200 */
.L_x_16:
[----:B------:R-:W0:Y:S01]  /*0570*/  S2UR UR5, SR_CgaCtaId ;  /* 0x00000000000579c3 */ /* 0x000e220000008800 */
[----:B------:R-:W1:Y:S01]  /*0580*/  S2R R24, SR_TID.X ;  /* 0x0000000000187919 */ /* 0x000e620000002100 */
[----:B------:R-:W-:Y:S02]  /*0590*/  UMOV UR4, 0x400 ;  /* 0x0000040000047882 */ /* 0x000fe40000000000 */
[----:B0-----:R-:W-:-:S04]  /*05a0*/  ULEA UR4, UR5, UR4, 0x18 ;  /* 0x0000000405047291 */ /* 0x001fc8000f8ec0ff */
[----:B------:R-:W-:Y:S02]  /*05b0*/  ULEA UR5, UR9, UR4, 0x3 ;  /* 0x0000000409057291 */ /* 0x000fe4000f8e18ff */
[----:B-1----:R-:W-:-:S04]  /*05c0*/  LEA R31, R24, UR4, 0x3 ;  /* 0x00000004181f7c11 */ /* 0x002fc8000f8e18ff */
[----:B------:R-:W-:Y:S01]  /*05d0*/  LEA R25, R24, UR5, 0x3 ;  /* 0x0000000518197c11 */ /* 0x000fe2000f8e18ff */
[----:B------:R0:W-:Y:S04]  /*05e0*/  STS.64 [R31], R28 ;  /* 0x0000001c1f007388 */ /* 0x0001e80000000a00 */
[----:B------:R0:W-:Y:S02]  /*05f0*/  STS.64 [R25], R26 ;  /* 0x0000001a19007388 */ /* 0x0001e40000000a00 */
.L_x_15:
[----:B------:R-:W-:Y:S05]  /*0600*/  BSYNC.RECONVERGENT B0 ;  /* 0x0000000000007941 */ /* 0x000fea0003800200 */
.L_x_14:
[----:B------:R-:W1:Y:S01]  /*0610*/  S2UR UR5, SR_CgaCtaId ;  /* 0x00000000000579c3 */ /* 0x000e620000008800 */
[----:B------:R-:W0:Y:S01]  /*0620*/  S2R R24, SR_TID.X ;  /* 0x0000000000187919 */ /* 0x000e220000002100 */
[----:B------:R-:W-:Y:S01]  /*0630*/  UMOV UR4, 0x400 ;  /* 0x0000040000047882 */ /* 0x000fe20000000000 */
[----:B------:R-:W-:Y:S02]  /*0640*/  UISETP.GE.U32.AND UP0, UPT, UR9, 0x2, UPT ;  /* 0x000000020900788c */ /* 0x000fe4000bf06070 */
[----:B-1----:R-:W-:-:S04]  /*0650*/  ULEA UR4, UR5, UR4, 0x18 ;  /* 0x0000000405047291 */ /* 0x002fc8000f8ec0ff */
[----:B------:R-:W-:Y:S02]  /*0660*/  ULEA UR5, UR9, UR4, 0x3 ;  /* 0x0000000409057291 */ /* 0x000fe4000f8e18ff */
[----:B0-----:R-:W-:-:S04]  /*0670*/  LEA R25, R24, UR4, 0x3 ;  /* 0x0000000418197c11 */ /* 0x001fc8000f8e18ff */
[----:B------:R-:W-:Y:S01]  /*0680*/  LEA R27, R24, UR5, 0x3 ;  /* 0x00000005181b7c11 */ /* 0x000fe2000f8e18ff */
[----:B------:R-:W-:Y:S06]  /*0690*/  BRA.U !UP0, `(.L_x_18) ;  /* 0x00000001085c7547 */ /* 0x000fec000b800000 */
[----:B------:R-:W-:-:S07]  /*06a0*/  IMAD.U32 R33, RZ, RZ, UR9 ;  /* 0x00000009ff217e24 */ /* 0x000fce000f8e00ff */
.L_x_21:
[--C-:B------:R-:W-:Y:S01]  /*06b0*/  IMAD.MOV.U32 R26, RZ, RZ, R33.reuse ;  /* 0x000000ffff1a7224 */ /* 0x100fe200078e0021 */
[----:B------:R-:W-:Y:S01]  /*06c0*/  BAR.SYNC.DEFER_BLOCKING 0x0 ;  /* 0x0000000000007b1d */ /* 0x000fe20000010000 */
[----:B------:R-:W-:-:S03]  /*06d0*/  SHF.R.U32.HI R33, RZ, 0x1, R33 ;  /* 0x00000001ff217819 */ /* 0x000fc60000011621 */
[----:B------:R-:W-:Y:S02]  /*06e0*/  ISETP.GT.U32.AND P0, PT, R26, 0x3, PT ;  /* 0x000000031a00780c */ /* 0x000fe40003f04070 */
[----:B------:R-:W-:Y:S01]  /*06f0*/  ISETP.GE.U32.AND P1, PT, R24, R33, PT ;  /* 0x000000211800720c */ /* 0x000fe20003f26070 */
[----:B------:R-:W-:-:S12]  /*0700*/  BSSY.RECONVERGENT B0, `(.L_x_19) ;  /* 0x000000f000007945 */ /* 0x000fd80003800200 */
[----:B------:R-:W-:Y:S01]  /*0710*/  @!P1 IMAD R30, R33, 0x8, R25 ;  /* 0x00000008211e9824 */ /* 0x000fe200078e0219 */
[----:B01----:R-:W-:Y:S05]  /*0720*/  @!P1 LDS.64 R28, [R25] ;  /* 0x00000000191c9984 */ /* 0x003fea0000000a00 */
[----:B------:R-:W0:Y:S02]  /*0730*/  @!P1 LDS.64 R30, [R30] ;  /* 0x000000001e1e9984 */ /* 0x000e240000000a00 */
[----:B0-----:R-:W-:-:S07]  /*0740*/  @!P1 DADD R28, R30, R28 ;  /* 0x000000001e1c9229 */ /* 0x001fce000000001c */
[----:B------:R0:W-:Y:S01]  /*0750*/  @!P1 STS.64 [R25], R28 ;  /* 0x0000001c19009388 */ /* 0x0001e20000000a00 */
[----:B------:R-:W-:Y:S05]  /*0760*/  @!P1 BRA `(.L_x_20) ;  /* 0x0000000000209947 */ /* 0x000fea0003800000 */
[----:B0-----:R-:W-:-:S04]  /*0770*/  IADD3 R29, PT, PT, -R33, UR9, RZ ;  /* 0x00000009211d7c10 */ /* 0x001fc8000fffe1ff */
[----:B------:R-:W-:-:S13]  /*0780*/  ISETP.GE.U32.AND P1, PT, R24, R29, PT ;  /* 0x0000001d1800720c */ /* 0x000fda0003f26070 */
[----:B------:R-:W-:Y:S01]  /*0790*/  @P1 IMAD.IADD R26, R24, 0x1, -R33 ;  /* 0x00000001181a1824 */ /* 0x000fe200078e0a21 */
[----:B------:R-:W-:Y:S04]  /*07a0*/  @P1 LDS.64 R28, [R27] ;  /* 0x000000001b1c1984 */ /* 0x000fe80000000a00 */
[----:B------:R-:W-:-:S05]  /*07b0*/  @P1 LEA R26, R26, UR5, 0x3 ;  /* 0x000000051a1a1c11 */ /* 0x000fca000f8e18ff */
[----:B------:R-:W0:Y:S02]  /*07c0*/  @P1 LDS.64 R30, [R26] ;  /* 0x000000001a1e1984 */ /* 0x000e240000000a00 */
[----:B0-----:R-:W-:-:S07]  /*07d0*/  @P1 DADD R28, R30, R28 ;  /* 0x000000001e1c1229 */ /* 0x001fce000000001c */
[----:B------:R1:W-:Y:S04]  /*07e0*/  @P1 STS.64 [R27], R28 ;  /* 0x0000001c1b001388 */ /* 0x0003e80000000a00 */
.L_x_20:
[----:B------:R-:W-:Y:S05]  /*07f0*/  BSYNC.RECONVERGENT B0 ;  /* 0x0000000000007941 */ /* 0x000fea0003800200 */
.L_x_19:
[----:B------:R-:W-:Y:S05]  /*0800*/  @P0 BRA `(.L_x_21) ;  /* 0xfffffffc00a80947 */ /* 0x000fea000383ffff */
.L_x_18:
[----:B------:R-:W-:Y:S01]  /*0810*/  BAR.SYNC.DEFER_BLOCKING 0x0 ;  /* 0x0000000000007b1d */ /* 0x000fe20000010000 */
[----:B------:R-:W-:Y:S01]  /*0820*/  ISETP.NE.AND P0, PT, R24, RZ, PT ;  /* 0x000000ff1800720c */ /* 0x000fe20003f05270 */
[----:B------:R-:W-:Y:S02]  /*0830*/  ULEA UR8, UR9, UR5, 0x3 ;  /* 0x0000000509087291 */ /* 0x000fe4000f8e18ff */
[----:B------:R-:W-:-:S10]  /*0840*/  UISETP.GE.U32.AND UP0, UPT, UR9, 0x2, UPT ;  /* 0x000000020900788c */ /* 0x000fd4000bf06070 */
[----:B01----:R-:W0:Y:S01]  /*0850*/  @!P0 S2R R29, SR_CgaCtaId ;  /* 0x00000000001d8919 */ /* 0x003e220000008800 */
[----:B------:R-:W-:Y:S01]  /*0860*/  @!P0 MOV R26, 0x400 ;  /* 0x00000400001a8802 */ /* 0x000fe20000000f00 */
[----:B------:R-:W1:Y:S03]  /*0870*/  @!P0 LDS.64 R22, [UR8+-0x8] ;  /* 0xfffff808ff168984 */ /* 0x000e660008000a00 */
[----:B0-----:R-:W-:-:S05]  /*0880*/  @!P0 LEA R26, R29, R26, 0x18 ;  /* 0x0000001a1d1a8211 */ /* 0x001fca00078ec0ff */
[----:B------:R0:W2:Y:S01]  /*0890*/  @!P0 LDS.64 R20, [R26] ;  /* 0x000000001a148984 */ /* 0x0000a20000000a00 */
[----:B------:R-:W-:Y:S06]  /*08a0*/  BAR.SYNC.DEFER_BLOCKING 0x0 ;  /* 0x0000000000007b1d */ /* 0x000fec0000010000 */
[----:B------:R0:W-:Y:S04]  /*08b0*/  STS.64 [R25], R4 ;  /* 0x0000000419007388 */ /* 0x0001e80000000a00 */
[----:B------:R0:W-:Y:S01]  /*08c0*/  STS.64 [R27], R6 ;  /* 0x000000061b007388 */ /* 0x0001e20000000a00 */
[----:B-1----:R-:W-:Y:S05]  /*08d0*/  BRA.U !UP0, `(.L_x_22) ;  /* 0x00000001085c7547 */ /* 0x002fea000b800000 */
[----:B------:R-:W-:-:S07]  /*08e0*/  IMAD.U32 R33, RZ, RZ, UR9 ;  /* 0x00000009ff217e24 */ /* 0x000fce000f8e00ff */
.L_x_25:
[--C-:B0-----:R-:W-:Y:S01]  /*08f0*/  IMAD.MOV.U32 R26, RZ, RZ, R33.reuse ;  /* 0x000000ffff1a7224 */ /* 0x101fe200078e0021 */
[----:B------:R-:W-:Y:S01]  /*0900*/  BAR.SYNC.DEFER_BLOCKING 0x0 ;  /* 0x0000000000007b1d */ /* 0x000fe20000010000 */
[----:B------:R-:W-:-:S03]  /*0910*/  SHF.R.U32.HI R33, RZ, 0x1, R33 ;  /* 0x00000001ff217819 */ /* 0x000fc60000011621 */
[----:B------:R-:W-:Y:S02]  /*0920*/  ISETP.GT.U32.AND P0, PT, R26, 0x3, PT ;  /* 0x000000031a00780c */ /* 0x000fe40003f04070 */
[----:B------:R-:W-:Y:S01]  /*0930*/  ISETP.GE.U32.AND P1, PT, R24, R33, PT ;  /* 0x000000211800720c */ /* 0x000fe20003f26070 */
[----:B------:R-:W-:-:S12]  /*0940*/  BSSY.RECONVERGENT B0, `(.L_x_23) ;  /* 0x000000f000007945 */ /* 0x000fd80003800200 */
[----:B------:R-:W-:Y:S01]  /*0950*/  @!P1 IMAD R30, R33, 0x8, R25 ;  /* 0x00000008211e9824 */ /* 0x000fe200078e0219 */
[----:B-1----:R-:W-:Y:S05]  /*0960*/  @!P1 LDS.64 R28, [R25] ;  /* 0x00000000191c9984 */ /* 0x002fea0000000a00 */
        /* <DEDUP_REMOVED lines=12> */
.L_x_24:
[----:B------:R-:W-:Y:S05]  /*0a30*/  BSYNC.RECONVERGENT B0 ;  /* 0x0000000000007941 */ /* 0x000fea0003800200 */
.L_x_23:
[----:B------:R-:W-:Y:S05]  /*0a40*/  @P0 BRA `(.L_x_25) ;  /* 0xfffffffc00a80947 */ /* 0x000fea000383ffff */
.L_x_22:
[----:B------:R-:W-:Y:S01]  /*0a50*/  BAR.SYNC.DEFER_BLOCKING 0x0 ;  /* 0x0000000000007b1d */ /* 0x000fe20000010000 */
[----:B------:R-:W-:Y:S01]  /*0a60*/  ISETP.NE.AND P0, PT, R24, RZ, PT ;  /* 0x000000ff1800720c */ /* 0x000fe20003f05270 */
[----:B------:R-:W-:-:S12]  /*0a70*/  UISETP.GE.U32.AND UP0, UPT, UR9, 0x2, UPT ;  /* 0x000000020900788c */ /* 0x000fd8000bf06070 */
[----:B01----:R-:W0:Y:S01]  /*0a80*/  @!P0 S2R R29, SR_CgaCtaId ;  /* 0x00000000001d8919 */ /* 0x003e220000008800 */
[----:B------:R-:W-:Y:S01]  /*0a90*/  @!P0 MOV R26, 0x400 ;  /* 0x00000400001a8802 */ /* 0x000fe20000000f00 */
[----:B------:R-:W1:Y:S03]  /*0aa0*/  @!P0 LDS.64 R6, [UR8+-0x8] ;  /* 0xfffff808ff068984 */ /* 0x000e660008000a00 */
[----:B0-----:R-:W-:-:S05]  /*0ab0*/  @!P0 LEA R26, R29, R26, 0x18 ;  /* 0x0000001a1d1a8211 */ /* 0x001fca00078ec0ff */
[----:B------:R0:W3:Y:S01]  /*0ac0*/  @!P0 LDS.64 R4, [R26] ;  /* 0x000000001a048984 */ /* 0x0000e20000000a00 */
[----:B------:R-:W-:Y:S06]  /*0ad0*/  BAR.SYNC.DEFER_BLOCKING 0x0 ;  /* 0x0000000000007b1d */ /* 0x000fec0000010000 */
[----:B------:R0:W-:Y:S04]  /*0ae0*/  STS.64 [R25], R8 ;  /* 0x0000000819007388 */ /* 0x0001e80000000a00 */
[----:B------:R0:W-:Y:S01]  /*0af0*/  STS.64 [R27], R10 ;  /* 0x0000000a1b007388 */ /* 0x0001e20000000a00 */
[----:B-1----:R-:W-:Y:S05]  /*0b00*/  BRA.U !UP0, `(.L_x_26) ;  /* 0x00000001085c7547 */ /* 0x002fea000b800000 */
[----:B------:R-:W-:-:S07]  /*0b10*/  IMAD.U32 R33, RZ, RZ, UR9 ;  /* 0x00000009ff217e24 */ /* 0x000fce000f8e00ff */
.L_x_29:
        /* <DEDUP_REMOVED lines=20> */
.L_x_28:
[----:B------:R-:W-:Y:S05]  /*0c60*/  BSYNC.RECONVERGENT B0 ;  /* 0x0000000000007941 */ /* 0x000fea0003800200 */
.L_x_27:
[----:B------:R-:W-:Y:S05]  /*0c70*/  @P0 BRA `(.L_x_29) ;  /* 0xfffffffc00a80947 */ /* 0x000fea000383ffff */
.L_x_26:
[----:B------:R-:W-:Y:S01]  /*0c80*/  BAR.SYNC.DEFER_BLOCKING 0x0 ;  /* 0x0000000000007b1d */ /* 0x000fe20000010000 */
[----:B------:R-:W-:Y:S01]  /*0c90*/  ISETP.NE.AND P0, PT, R24, RZ, PT ;  /* 0x000000ff1800720c */ /* 0x000fe20003f05270 */
[----:B------:R-:W-:-:S12]  /*0ca0*/  UISETP.GE.U32.AND UP0, UPT, UR9, 0x2, UPT ;  /* 0x000000020900788c */ /* 0x000fd8000bf06070 */
[----:B01----:R-:W0:Y:S01]  /*0cb0*/  @!P0 S2R R29, SR_CgaCtaId ;  /* 0x00000000001d8919 */ /* 0x003e220000008800 */
[----:B------:R-:W-:Y:S01]  /*0cc0*/  @!P0 MOV R26, 0x400 ;  /* 0x00000400001a8802 */ /* 0x000fe20000000f00 */
[----:B------:R-:W1:Y:S03]  /*0cd0*/  @!P0 LDS.64 R10, [UR8+-0x8] ;  /* 0xfffff808ff0a8984 */ /* 0x000e660008000a00 */
[----:B0-----:R-:W-:-:S05]  /*0ce0*/  @!P0 LEA R26, R29, R26, 0x18 ;  /* 0x0000001a1d1a8211 */ /* 0x001fca00078ec0ff */
[----:B------:R0:W4:Y:S01]  /*0cf0*/  @!P0 LDS.64 R8, [R26] ;  /* 0x000000001a088984 */ /* 0x0001220000000a00 */
[----:B------:R-:W-:Y:S06]  /*0d00*/  BAR.SYNC.DEFER_BLOCKING 0x0 ;  /* 0x0000000000007b1d */ /* 0x000fec0000010000 */
[----:B------:R0:W-:Y:S04]  /*0d10*/  STS.64 [R25], R12 ;  /* 0x0000000c19007388 */ /* 0x0001e80000000a00 */
[----:B------:R0:W-:Y:S01]  /*0d20*/  STS.64 [R27], R14 ;  /* 0x0000000e1b007388 */ /* 0x0001e20000000a00 */
[----:B-1----:R-:W-:Y:S05]  /*0d30*/  BRA.U !UP0, `(.L_x_30) ;  /* 0x00000001085c7547 */ /* 0x002fea000b800000 */
[----:B------:R-:W-:-:S07]  /*0d40*/  IMAD.U32 R33, RZ, RZ, UR9 ;  /* 0x00000009ff217e24 */ /* 0x000fce000f8e00ff */
.L_x_33:
        /* <DEDUP_REMOVED lines=20> */
.L_x_32:
[----:B------:R-:W-:Y:S05]  /*0e90*/  BSYNC.RECONVERGENT B0 ;  /* 0x0000000000007941 */ /* 0x000fea0003800200 */
.L_x_31:
[----:B------:R-:W-:Y:S05]  /*0ea0*/  @P0 BRA `(.L_x_33) ;  /* 0xfffffffc00a80947 */ /* 0x000fea000383ffff */
.L_x_30:
[----:B------:R-:W-:Y:S01]  /*0eb0*/  BAR.SYNC.DEFER_BLOCKING 0x0 ;  /* 0x0000000000007b1d */ /* 0x000fe20000010000 */
[----:B------:R-:W-:-:S13]  /*0ec0*/  ISETP.NE.AND P0, PT, R24, RZ, PT ;  /* 0x000000ff1800720c */ /* 0x000fda0003f05270 */
[----:B------:R-:W-:Y:S05]  /*0ed0*/  @P0 EXIT ;  /* 0x000000000000094d */ /* 0x000fea0003800000 */
[----:B------:R-:W1:Y:S01]  /*0ee0*/  LDCU UR4, c[0x0][0x3dc] ;  /* 0x00007b80ff0477ac */ /* 0x000e620008000800 */
[----:B0-----:R-:W0:Y:S01]  /*0ef0*/  LDC.64 R24, c[0x0][0x3b0] ;  /* 0x0000ec00ff187b82 */ /* 0x001e220000000a00 */
[----:B-1---5:R-:W-:-:S04]  /*0f00*/  IMAD R27, R0, UR4, R2 ;  /* 0x00000004001b7c24 */ /* 0x022fc8000f8e0202 */
[----:B------:R-:W-:-:S04]  /*0f10*/  IMAD R27, R27, 0x6, RZ ;  /* 0x000000061b1b7824 */ /* 0x000fc800078e02ff */
[----:B0-----:R-:W-:-:S06]  /*0f20*/  IMAD.WIDE R24, R27, 0x4, R24 ;  /* 0x000000041b187825 */ /* 0x001fcc00078e0218 */
[----:B------:R-:W2:Y:S02]  /*0f30*/  LDG.E R24, desc[UR6][R24.64] ;  /* 0x0000000618187981 */ /* 0x000ea4000c1e1900 */
[----:B--2---:R-:W-:-:S04]  /*0f40*/  SHF.R.S32.HI R27, RZ, 0x1f, R24 ;  /* 0x0000001fff1b7819 */ /* 0x004fc80000011418 */
        /* <DEDUP_REMOVED lines=9> */
.L_x_56:
[----:B------:R-:W-:Y:S05]  /*0fe0*/  BRX R24 -0xff0                                (*"BRANCH_TARGETS .L_x_57,.L_x_58,.L_x_35"*) ;  /* 0xfffffff018047949 */ /* 0x000fea000383ffff */
.L_x_58:
[----:B------:R-:W0:Y:S01]  /*0ff0*/  S2UR UR5, SR_CgaCtaId ;  /* 0x00000000000579c3 */ /* 0x000e220000008800 */
[----:B------:R-:W-:Y:S01]  /*1000*/  UMOV UR4, 0x400 ;  /* 0x0000040000047882 */ /* 0x000fe20000000000 */
[----:B------:R-:W1:Y:S01]  /*1010*/  LDS.64 R14, [UR8+-0x8] ;  /* 0xfffff808ff0e7984 */ /* 0x000e620008000a00 */
[----:B------:R-:W3:Y:S02]  /*1020*/  LDCU.64 UR10, c[0x0][0x3f0] ;  /* 0x00007e00ff0a77ac */ /* 0x000ee40008000a00 */
[----:B---3--:R-:W-:Y:S02]  /*1030*/  DMUL R4, R4, -UR10 ;  /* 0x8000000a04047c28 */ /* 0x008fe40008000000 */
[----:B------:R-:W-:Y:S01]  /*1040*/  DMUL R6, R6, -UR10 ;  /* 0x8000000a06067c28 */ /* 0x000fe20008000000 */
[----:B0-----:R-:W-:Y:S01]  /*1050*/  ULEA UR4, UR5, UR4, 0x18 ;  /* 0x0000000405047291 */ /* 0x001fe2000f8ec0ff */
[----:B----4-:R-:W-:Y:S02]  /*1060*/  DMUL R8, R8, -UR10 ;  /* 0x8000000a08087c28 */ /* 0x010fe40008000000 */
[----:B------:R-:W-:-:S06]  /*1070*/  DMUL R10, R10, -UR10 ;  /* 0x8000000a0a0a7c28 */ /* 0x000fcc0008000000 */
[----:B------:R-:W0:Y:S02]  /*1080*/  LDS.64 R12, [UR4] ;  /* 0x00000004ff0c7984 */ /* 0x000e240008000a00 */
[----:B------:R-:W2:Y:S01]  /*1090*/  LDCU.64 UR4, c[0x0][0x3e8] ;  /* 0x00007d00ff0477ac */ /* 0x000ea20008000a00 */
[----:B-1----:R-:W-:Y:S02]  /*10a0*/  DMUL R14, R14, -UR10 ;  /* 0x8000000a0e0e7c28 */ /* 0x002fe40008000000 */
[----:B--2---:R-:W-:Y:S02]  /*10b0*/  DMUL R16, R22, -UR4 ;  /* 0x8000000416107c28 */ /* 0x004fe40008000000 */
[----:B------:R-:W-:Y:S02]  /*10c0*/  DMUL R18, R20, UR4 ;  /* 0x0000000414127c28 */ /* 0x000fe40008000000 */
[----:B0-----:R-:W-:Y:S01]  /*10d0*/  DMUL R12, R12, -UR10 ;  /* 0x8000000a0c0c7c28 */ /* 0x001fe20008000000 */
[----:B------:R-:W-:Y:S10]  /*10e0*/  BRA `(.L_x_35) ;  /* 0x0000000000f47947 */ /* 0x000ff40003800000 */
.L_x_57:
[----:B------:R-:W0:Y:S01]  /*10f0*/  S2UR UR5, SR_CgaCtaId ;  /* 0x00000000000579c3 */ /* 0x000e220000008800 */
[----:B------:R-:W-:Y:S01]  /*1100*/  UMOV UR4, 0x400 ;  /* 0x0000040000047882 */ /* 0x000fe20000000000 */
[----:B------:R-:W1:Y:S01]  /*1110*/  LDS.64 R12, [UR8+-0x8] ;  /* 0xfffff808ff0c7984 */ /* 0x000e620008000a00 */
[----:B------:R-:W2:Y:S02]  /*1120*/  LDCU.64 UR10, c[0x0][0x3f0] ;  /* 0x00007e00ff0a77ac */ /* 0x000ea40008000a00 */
[----:B--2---:R-:W-:Y:S02]  /*1130*/  DMUL R24, R6, -UR10 ;  /* 0x8000000a06187c28 */ /* 0x004fe40008000000 */
[----:B------:R-:W-:Y:S01]  /*1140*/  DMUL R26, R10, -UR10 ;  /* 0x8000000a0a1a7c28 */ /* 0x000fe20008000000 */
[----:B0-----:R-:W-:Y:S01]  /*1150*/  ULEA UR4, UR5, UR4, 0x18 ;  /* 0x0000000405047291 */ /* 0x001fe2000f8ec0ff */
[----:B---3--:R-:W-:Y:S02]  /*1160*/  DMUL R6, R4, UR10 ;  /* 0x0000000a04067c28 */ /* 0x008fe40008000000 */
[----:B----4-:R-:W-:-:S04]  /*1170*/  DMUL R10, R8, UR10 ;  /* 0x0000000a080a7c28 */ /* 0x010fc80008000000 */
[----:B------:R-:W-:Y:S02]  /*1180*/  IMAD.MOV.U32 R4, RZ, RZ, R24 ;  /* 0x000000ffff047224 */ /* 0x000fe400078e0018 */
[----:B------:R-:W0:Y:S01]  /*1190*/  LDS.64 R14, [UR4] ;  /* 0x00000004ff0e7984 */ /* 0x000e220008000a00 */
[----:B------:R-:W-:Y:S01]  /*11a0*/  IMAD.MOV.U32 R5, RZ, RZ, R25 ;  /* 0x000000ffff057224 */ /* 0x000fe200078e0019 */
[----:B------:R-:W2:Y:S01]  /*11b0*/  LDCU.64 UR4, c[0x0][0x3e8] ;  /* 0x00007d00ff0477ac */ /* 0x000ea20008000a00 */
[----:B------:R-:W-:Y:S02]  /*11c0*/  IMAD.MOV.U32 R8, RZ, RZ, R26 ;  /* 0x000000ffff087224 */ /* 0x000fe400078e001a */
[----:B------:R-:W-:Y:S01]  /*11d0*/  IMAD.MOV.U32 R9, RZ, RZ, R27 ;  /* 0x000000ffff097224 */ /* 0x000fe200078e001b */
[----:B-1----:R-:W-:Y:S02]  /*11e0*/  DMUL R12, R12, -UR10 ;  /* 0x8000000a0c0c7c28 */ /* 0x002fe40008000000 */
[----:B--2---:R-:W-:-:S02]  /*11f0*/  DMUL R16, R20, UR4 ;  /* 0x0000000414107c28 */ /* 0x004fc40008000000 */
[----:B------:R-:W-:Y:S02]  /*1200*/  DMUL R18, R22, UR4 ;  /* 0x0000000416127c28 */ /* 0x000fe40008000000 */
[----:B0-----:R-:W-:Y:S01]  /*1210*/  DMUL R14, R14, UR10 ;  /* 0x0000000a0e0e7c28 */ /* 0x001fe20008000000 */
[----:B------:R-:W-:Y:S10]  /*1220*/  BRA `(.L_x_35) ;  /* 0x0000000000a47947 */ /* 0x000ff40003800000 */
.L_x_34:
[----:B------:R-:W-:-:S05]  /*1230*/  IMAD.MOV.U32 R0, RZ, RZ, -0x2 ;  /* 0xfffffffeff007424 */ /* 0x000fca00078e00ff */
[----:B------:R-:W-:-:S05]  /*1240*/  VIADDMNMX.U32 R27, R27, R0, 0x2, PT ;  /* 0x000000021b1b7446 */ /* 0x000fca0003800000 */
[----:B------:R-:W-:-:S04]  /*1250*/  IMAD.SHL.U32 R27, R27, 0x4, RZ ;  /* 0x000000041b1b7824 */ /* 0x000fc800078e00ff */
[----:B------:R-:W0:Y:S02]  /*1260*/  LDC R24, c[0x2][R27+0xc] ;  /* 0x008003001b187b82 */ /* 0x000e240000000800 */
[----:B0-----:R-:W-:-:S04]  /*1270*/  SHF.R.S32.HI R25, RZ, 0x1f, R24 ;  /* 0x0000001fff197819 */ /* 0x001fc80000011418 */
.L_x_60:
[----:B------:R-:W-:Y:S05]  /*1280*/  BRX R24 -0x1290                               (*"BRANCH_TARGETS .L_x_61,.L_x_62,.L_x_35"*) ;  /* 0xffffffec185c7949 */ /* 0x000fea000383ffff */
.L_x_62:
[----:B------:R-:W0:Y:S01]  /*1290*/  S2UR UR5, SR_CgaCtaId ;  /* 0x00000000000579c3 */ /* 0x000e220000008800 */
[----:B------:R-:W-:Y:S01]  /*12a0*/  UMOV UR4, 0x400 ;  /* 0x0000040000047882 */ /* 0x000fe20000000000 */
[----:B------:R-:W1:Y:S01]  /*12b0*/  LDS.64 R14, [UR8+-0x8] ;  /* 0xfffff808ff0e7984 */ /* 0x000e620008000a00 */
[----:B------:R-:W3:Y:S02]  /*12c0*/  LDCU.64 UR10, c[0x0][0x3f0] ;  /* 0x00007e00ff0a77ac */ /* 0x000ee40008000a00 */
[----:B---3--:R-:W-:Y:S02]  /*12d0*/  DMUL R4, R4, UR10 ;  /* 0x0000000a04047c28 */ /* 0x008fe40008000000 */
[----:B------:R-:W-:Y:S01]  /*12e0*/  DMUL R6, R6, UR10 ;  /* 0x0000000a06067c28 */ /* 0x000fe20008000000 */
[----:B0-----:R-:W-:Y:S01]  /*12f0*/  ULEA UR4, UR5, UR4, 0x18 ;  /* 0x0000000405047291 */ /* 0x001fe2000f8ec0ff */
[----:B----4-:R-:W-:Y:S02]  /*1300*/  DMUL R8, R8, UR10 ;  /* 0x0000000a08087c28 */ /* 0x010fe40008000000 */
[----:B------:R-:W-:-:S06]  /*1310*/  DMUL R10, R10, UR10 ;  /* 0x0000000a0a0a7c28 */ /* 0x000fcc0008000000 */
[----:B------:R-:W0:Y:S02]  /*1320*/  LDS.64 R12, [UR4] ;  /* 0x00000004ff0c7984 */ /* 0x000e240008000a00 */
[----:B------:R-:W2:Y:S01]  /*1330*/  LDCU.64 UR4, c[0x0][0x3e8] ;  /* 0x00007d00ff0477ac */ /* 0x000ea20008000a00 */
[----:B-1----:R-:W-:Y:S02]  /*1340*/  DMUL R14, R14, UR10 ;  /* 0x0000000a0e0e7c28 */ /* 0x002fe40008000000 */
[----:B--2---:R-:W-:Y:S02]  /*1350*/  DMUL R16, R22, UR4 ;  /* 0x0000000416107c28 */ /* 0x004fe40008000000 */
[----:B------:R-:W-:Y:S02]  /*1360*/  DMUL R18, R20, -UR4 ;  /* 0x8000000414127c28 */ /* 0x000fe40008000000 */
[----:B0-----:R-:W-:Y:S01]  /*1370*/  DMUL R12, R12, UR10 ;  /* 0x0000000a0c0c7c28 */ /* 0x001fe20008000000 */
[----:B------:R-:W-:Y:S10]  /*1380*/  BRA `(.L_x_35) ;  /* 0x00000000004c7947 */ /* 0x000ff40003800000 */
.L_x_61:
[----:B------:R-:W0:Y:S01]  /*1390*/  S2UR UR5, SR_CgaCtaId ;  /* 0x00000000000579c3 */ /* 0x000e220000008800 */
[----:B------:R-:W-:Y:S01]  /*13a0*/  UMOV UR4, 0x400 ;  /* 0x0000040000047882 */ /* 0x000fe20000000000 */
[----:B------:R-:W1:Y:S01]  /*13b0*/  LDS.64 R12, [UR8+-0x8] ;  /* 0xfffff808ff0c7984 */ /* 0x000e620008000a00 */
[----:B------:R-:W2:Y:S02]  /*13c0*/  LDCU.64 UR10, c[0x0][0x3f0] ;  /* 0x00007e00ff0a77ac */ /* 0x000ea40008000a00 */
[----:B--2---:R-:W-:Y:S02]  /*13d0*/  DMUL R24, R6, UR10 ;  /* 0x0000000a06187c28 */ /* 0x004fe40008000000 */
[----:B------:R-:W-:Y:S01]  /*13e0*/  DMUL R26, R10, UR10 ;  /* 0x0000000a0a1a7c28 */ /* 0x000fe20008000000 */
[----:B0-----:R-:W-:Y:S01]  /*13f0*/  ULEA UR4, UR5, UR4, 0x18 ;  /* 0x0000000405047291 */ /* 0x001fe2000f8ec0ff */
[----:B---3--:R-:W-:Y:S02]  /*1400*/  DMUL R6, R4, -UR10 ;  /* 0x8000000a04067c28 */ /* 0x008fe40008000000 */
[----:B----4-:R-:W-:-:S04]  /*1410*/  DMUL R10, R8, -UR10 ;  /* 0x8000000a080a7c28 */ /* 0x010fc80008000000 */
[----:B------:R-:W-:Y:S02]  /*1420*/  IMAD.MOV.U32 R4, RZ, RZ, R24 ;  /* 0x000000ffff047224 */ /* 0x000fe400078e0018 */
[----:B------:R-:W0:Y:S01]  /*1430*/  LDS.64 R14, [UR4] ;  /* 0x00000004ff0e7984 */ /* 0x000e220008000a00 */
[----:B------:R-:W-:Y:S01]  /*1440*/  IMAD.MOV.U32 R5, RZ, RZ, R25 ;  /* 0x000000ffff057224 */ /* 0x000fe200078e0019 */
[----:B------:R-:W2:Y:S01]  /*1450*/  LDCU.64 UR4, c[0x0][0x3e8] ;  /* 0x00007d00ff0477ac */ /* 0x000ea20008000a00 */
[----:B------:R-:W-:Y:S02]  /*1460*/  IMAD.MOV.U32 R8, RZ, RZ, R26 ;  /* 0x000000ffff087224 */ /* 0x000fe400078e001a */
[----:B------:R-:W-:Y:S01]  /*1470*/  IMAD.MOV.U32 R9, RZ, RZ, R27 ;  /* 0x000000ffff097224 */ /* 0x000fe200078e001b */
[----:B-1----:R-:W-:Y:S02]  /*1480*/  DMUL R12, R12, UR10 ;  /* 0x0000000a0c0c7c28 */ /* 0x002fe40008000000 */
[----:B--2---:R-:W-:-:S02]  /*1490*/  DMUL R16, R20, -UR4 ;  /* 0x8000000414107c28 */ /* 0x004fc40008000000 */
[----:B------:R-:W-:Y:S02]  /*14a0*/  DMUL R18, R22, -UR4 ;  /* 0x8000000416127c28 */ /* 0x000fe40008000000 */
[----:B0-----:R-:W-:-:S11]  /*14b0*/  DMUL R14, R14, -UR10 ;  /* 0x8000000a0e0e7c28 */ /* 0x001fd60008000000 */
.L_x_35:
[----:B------:R-:W0:Y:S08]  /*14c0*/  LDC.U8 R0, c[0x0][0x3e0] ;  /* 0x0000f800ff007b82 */ /* 0x000e300000000000 */
[----:B------:R-:W1:Y:S08]  /*14d0*/  LDC R2, c[0x0][0x3d8] ;  /* 0x0000f600ff027b82 */ /* 0x000e700000000800 */
[----:B------:R-:W2:Y:S08]  /*14e0*/  LDC.64 R22, c[0x0][0x380] ;  /* 0x0000e000ff167b82 */ /* 0x000eb00000000a00 */
[----:B------:R-:W5:Y:S01]  /*14f0*/  LDC.64 R20, c[0x0][0x388] ;  /* 0x0000e200ff147b82 */ /* 0x000f620000000a00 */
[----:B0-----:R-:W-:-:S04]  /*1500*/  PRMT R0, R0, 0x8880, RZ ;  /* 0x0000888000007816 */ /* 0x001fc800000000ff */
[----:B------:R-:W-:Y:S01]  /*1510*/  ISETP.NE.AND P0, PT, R0, 0x1, PT ;  /* 0x000000010000780c */ /* 0x000fe20003f05270 */
[----:B-1----:R-:W-:-:S04]  /*1520*/  IMAD.IADD R25, R3, 0x1, R2 ;  /* 0x0000000103197824 */ /* 0x002fc800078e0202 */
[----:B------:R-:W-:Y:S02]  /*1530*/  IMAD.IADD R27, R25, 0x1, R2 ;  /* 0x00000001191b7824 */ /* 0x000fe400078e0202 */
[----:B--2---:R-:W-:-:S06]  /*1540*/  IMAD.WIDE.U32 R22, R3, 0x10, R22 ;  /* 0x0000001003167825 */ /* 0x004fcc00078e0016 */
[----:B------:R-:W-:Y:S01]  /*1550*/  @!P0 DADD R16, R16, R16 ;  /* 0x0000000010108229 */ /* 0x000fe20000000010 */
[----:B------:R-:W-:Y:S01]  /*1560*/  @!P0 CS2R R18, SRZ ;  /* 0x0000000000128805 */ /* 0x000fe2000001ff00 */
[----:B---3--:R-:W-:Y:S01]  /*1570*/  @!P0 DADD R4, R4, R4 ;  /* 0x0000000004048229 */ /* 0x008fe20000000004 */
[----:B------:R-:W-:Y:S01]  /*1580*/  @!P0 CS2R R6, SRZ ;  /* 0x0000000000068805 */ /* 0x000fe2000001ff00 */
[----:B----4-:R-:W-:Y:S01]  /*1590*/  @!P0 DADD R8, R8, R8 ;  /* 0x0000000008088229 */ /* 0x010fe20000000008 */
[----:B------:R-:W-:Y:S01]  /*15a0*/  @!P0 CS2R R10, SRZ ;  /* 0x00000000000a8805 */ /* 0x000fe2000001ff00 */
[--C-:B-----5:R-:W-:Y:S01]  /*15b0*/  IMAD.WIDE.U32 R2, R3, 0x10, R20.reuse ;  /* 0x0000001003027825 */ /* 0x120fe200078e0014 */
[----:B------:R-:W-:Y:S01]  /*15c0*/  @!P0 DADD R12, R12, R12 ;  /* 0x000000000c0c8229 */ /* 0x000fe2000000000c */
[----:B------:R-:W-:Y:S01]  /*15d0*/  @!P0 CS2R R14, SRZ ;  /* 0x00000000000e8805 */ /* 0x000fe2000001ff00 */
[----:B------:R-:W-:Y:S01]  /*15e0*/  STG.E.128 desc[UR6][R22.64], R16 ;  /* 0x0000001016007986 */ /* 0x000fe2000c101d06 */
[----:B------:R-:W-:-:S03]  /*15f0*/  IMAD.WIDE.U32 R24, R25, 0x10, R20 ;  /* 0x0000001019187825 */ /* 0x000fc600078e0014 */
[----:B------:R-:W-:Y:S01]  /*1600*/  STG.E.128 desc[UR6][R2.64], R4 ;  /* 0x0000000402007986 */ /* 0x000fe2000c101d06 */
[----:B------:R-:W-:-:S03]  /*1610*/  IMAD.WIDE.U32 R20, R27, 0x10, R20 ;  /* 0x000000101b147825 */ /* 0x000fc600078e0014 */
[----:B------:R-:W-:Y:S04]  /*1620*/  STG.E.128 desc[UR6][R24.64], R8 ;  /* 0x0000000818007986 */ /* 0x000fe8000c101d06 */
[----:B------:R-:W-:Y:S01]  /*1630*/  STG.E.128 desc[UR6][R20.64], R12 ;  /* 0x0000000c14007986 */ /* 0x000fe2000c101d06 */
[----:B------:R-:W-:Y:S05]  /*1640*/  EXIT ;  /* 0x000000000000794d */ /* 0x000fea0003800000 */
.L_x_36:
        /* <DEDUP_REMOVED lines=11> */
.L_x_73:


//--------------------- .text._Z29kernel_compute_nl_projectionsP7double2S0_S0_PdPKiPKtPKhS7_iiicd --------------------------
	.section	.text._Z29kernel_compute_nl_projectionsP7double2S0_S0_PdPKiPKtPKhS7_iiicd,"ax",@progbits
	.align	128
        .global         _Z29kernel_compute_nl_projectionsP7double2S0_S0_PdPKiPKtPKhS7_iiicd
        .type           _Z29kernel_compute_nl_projectionsP7double2S0_S0_PdPKiPKtPKhS7_iiicd,@function
        .size           _Z29kernel_compute_nl_projectionsP7double2S0_S0_PdPKiPKtPKhS7_iiicd,(.L_x_74 - _Z29kernel_compute_nl_projectionsP7double2S0_S0_PdPKiPKtPKhS7_iiicd)
        .other          _Z29kernel_compute_nl_projectionsP7double2S0_S0_PdPKiPKtPKhS7_iiicd,@"STO_CUDA_ENTRY STV_DEFAULT"
_Z29kernel_compute_nl_projectionsP7double2S0_S0_PdPKiPKtPKhS7_iiicd:
.text._Z29kernel_compute_nl_projectionsP7double2S0_S0_PdPKiPKtPKhS7_iiicd:
[----:B------:R-:W-:Y:S01]  /*0000*/  LDC R1, c[0x0][0x37c] ;  /* 0x0000df00ff017b82 */ /* 0x000fe20000000800 */
[----:B------:R-:W0:Y:S01]  /*0010*/  S2R R0, SR_CTAID.Y ;  /* 0x0000000000007919 */ /* 0x000e220000002600 */
[----:B------:R-:W0:Y:S01]  /*0020*/  LDCU.128 UR4, c[0x0][0x3b0] ;  /* 0x00007600ff0477ac */ /* 0x000e220008000c00 */
[----:B------:R-:W1:Y:S01]  /*0030*/  LDCU.64 UR8, c[0x0][0x358] ;  /* 0x00006b00ff0877ac */ /* 0x000e620008000a00 */
[----:B------:R-:W2:Y:S01]  /*0040*/  S2R R2, SR_TID.X ;  /* 0x0000000000027919 */ /* 0x000ea20000002100 */
[----:B------:R-:W3:Y:S01]  /*0050*/  LDCU UR10, c[0x0][0x360] ;  /* 0x00006c00ff0a77ac */ /* 0x000ee20008000800 */
[----:B------:R-:W2:Y:S01]  /*0060*/  LDCU.64 UR12, c[0x0][0x3c0] ;  /* 0x00007800ff0c77ac */ /* 0x000ea20008000a00 */
[C---:B0-----:R-:W-:Y:S02]  /*0070*/  IADD3 R6, P0, PT, R0.reuse, UR4, RZ ;  /* 0x0000000400067c10 */ /* 0x041fe4000ff1e0ff */
[----:B------:R-:W-:-:S03]  /*0080*/  IADD3 R8, P1, PT, R0, UR6, RZ ;  /* 0x0000000600087c10 */ /* 0x000fc6000ff3e0ff */
[----:B------:R-:W-:Y:S02]  /*0090*/  IMAD.X R7, RZ, RZ, UR5, P0 ;  /* 0x00000005ff077e24 */ /* 0x000fe400080e06ff */
[----:B------:R-:W-:-:S03]  /*00a0*/  IMAD.X R9, RZ, RZ, UR7, P1 ;  /* 0x00000007ff097e24 */ /* 0x000fc600088e06ff */
[----:B-1----:R-:W4:Y:S04]  /*00b0*/  LDG.E.U8 R5, desc[UR8][R6.64] ;  /* 0x0000000806057981 */ /* 0x002f28000c1e1100 */
[----:B------:R-:W4:Y:S01]  /*00c0*/  LDG.E.U8 R8, desc[UR8][R8.64] ;  /* 0x0000000808087981 */ /* 0x000f22000c1e1100 */
[----:B------:R-:W0:Y:S01]  /*00d0*/  S2UR UR5, SR_CgaCtaId ;  /* 0x00000000000579c3 */ /* 0x000e220000008800 */
[----:B------:R-:W-:Y:S01]  /*00e0*/  UMOV UR4, 0x400 ;  /* 0x0000040000047882 */ /* 0x000fe20000000000 */
[----:B--2---:R-:W-:Y:S01]  /*00f0*/  ISETP.GE.AND P0, PT, R2, UR13, PT ;  /* 0x0000000d02007c0c */ /* 0x004fe2000bf06270 */
[----:B------:R-:W-:Y:S01]  /*0100*/  BSSY.RECONVERGENT B0, `(.L_x_37) ;  /* 0x000002a000007945 */ /* 0x000fe20003800200 */
[----:B0-----:R-:W-:-:S04]  /*0110*/  ULEA UR4, UR5, UR4, 0x18 ;  /* 0x0000000405047291 */ /* 0x001fc8000f8ec0ff */
[----:B---3--:R-:W-:Y:S02]  /*0120*/  ULEA UR6, UR10, UR4, 0x3 ;  /* 0x000000040a067291 */ /* 0x008fe4000f8e18ff */
[----:B------:R-:W-:-:S04]  /*0130*/  LEA R3, R2, UR4, 0x3 ;  /* 0x0000000402037c11 */ /* 0x000fc8000f8e18ff */
[----:B------:R-:W-:Y:S01]  /*0140*/  LEA R4, R2, UR6, 0x3 ;  /* 0x0000000602047c11 */ /* 0x000fe2000f8e18ff */
[----:B------:R-:W4:Y:S01]  /*0150*/  LDCU UR4, c[0x0][0x3c8] ;  /* 0x00007900ff0477ac */ /* 0x000f220008000800 */
[----:B------:R0:W-:Y:S04]  /*0160*/  STS.64 [R3], RZ ;  /* 0x000000ff03007388 */ /* 0x0001e80000000a00 */
[----:B------:R0:W-:Y:S01]  /*0170*/  STS.64 [R4], RZ ;  /* 0x000000ff04007388 */ /* 0x0001e20000000a00 */
[----:B----4-:R-:W-:Y:S01]  /*0180*/  IMAD R5, R8, UR4, R5 ;  /* 0x0000000408057c24 */ /* 0x010fe2000f8e0205 */
[----:B0-----:R-:W-:Y:S06]  /*0190*/  @P0 BRA `(.L_x_38) ;  /* 0x0000000000800947 */ /* 0x001fec0003800000 */
[----:B------:R-:W0:Y:S02]  /*01a0*/  LDC.64 R8, c[0x0][0x3a8] ;  /* 0x0000ea00ff087b82 */ /* 0x000e240000000a00 */
[----:B0-----:R-:W-:-:S05]  /*01b0*/  IMAD.WIDE.U32 R8, R0, 0x2, R8 ;  /* 0x0000000200087825 */ /* 0x001fca00078e0008 */
[----:B------:R0:W5:Y:S01]  /*01c0*/  LDG.E.U16 R6, desc[UR8][R8.64] ;  /* 0x0000000808067981 */ /* 0x000162000c1e1500 */
[----:B------:R-:W-:Y:S01]  /*01d0*/  UIMAD UR4, UR13, UR12, URZ ;  /* 0x0000000c0d0472a4 */ /* 0x000fe2000f8e02ff */
[----:B------:R-:W-:Y:S01]  /*01e0*/  BSSY.RECONVERGENT B1, `(.L_x_39) ;  /* 0x0000019000017945 */ /* 0x000fe20003800200 */
[----:B------:R-:W-:Y:S01]  /*01f0*/  IMAD.MOV.U32 R7, RZ, RZ, R2 ;  /* 0x000000ffff077224 */ /* 0x000fe200078e0002 */
[----:B------:R-:W-:Y:S02]  /*0200*/  CS2R R18, SRZ ;  /* 0x0000000000127805 */ /* 0x000fe4000001ff00 */
[----:B------:R-:W-:Y:S01]  /*0210*/  CS2R R16, SRZ ;  /* 0x0000000000107805 */ /* 0x000fe2000001ff00 */
[----:B------:R-:W-:-:S07]  /*0220*/  IMAD R24, R5, UR4, RZ ;  /* 0x0000000405187c24 */ /* 0x000fce000f8e02ff */
.L_x_40:
[----:B------:R-:W1:Y:S01]  /*0230*/  LDC.64 R12, c[0x0][0x390] ;  /* 0x0000e400ff0c7b82 */ /* 0x000e620000000a00 */
[----:B-----5:R-:W-:-:S07]  /*0240*/  IMAD R11, R6, UR13, R7 ;  /* 0x0000000d060b7c24 */ /* 0x020fce000f8e0207 */
[----:B0-----:R-:W0:Y:S08]  /*0250*/  LDC.64 R8, c[0x0][0x388] ;  /* 0x0000e200ff087b82 */ /* 0x001e300000000a00 */
[----:B------:R-:W2:Y:S01]  /*0260*/  LDC.64 R20, c[0x0][0x398] ;  /* 0x0000e600ff147b82 */ /* 0x000ea20000000a00 */
[----:B-1----:R-:W-:-:S06]  /*0270*/  IMAD.WIDE R12, R11, 0x10, R12 ;  /* 0x000000100b0c7825 */ /* 0x002fcc00078e020c */
[----:B------:R-:W3:Y:S01]  /*0280*/  LDG.E.128 R12, desc[UR8][R12.64] ;  /* 0x000000080c0c7981 */ /* 0x000ee2000c1e1d00 */
[----:B0-----:R-:W-:-:S06]  /*0290*/  IMAD.WIDE R8, R7, 0x10, R8 ;  /* 0x0000001007087825 */ /* 0x001fcc00078e0208 */
[----:B------:R-:W3:Y:S01]  /*02a0*/  LDG.E.128 R8, desc[UR8][R8.64] ;  /* 0x0000000808087981 */ /* 0x000ee2000c1e1d00 */
[----:B------:R-:W-:-:S04]  /*02b0*/  IMAD.IADD R23, R24, 0x1, R7 ;  /* 0x0000000118177824 */ /* 0x000fc800078e0207 */
[----:B--2---:R-:W-:-:S06]  /*02c0*/  IMAD.WIDE R20, R23, 0x8, R20 ;  /* 0x0000000817147825 */ /* 0x004fcc00078e0214 */
[----:B------:R-:W2:Y:S01]  /*02d0*/  LDG.E.64 R20, desc[UR8][R20.64] ;  /* 0x0000000814147981 */ /* 0x000ea2000c1e1b00 */
[----:B------:R-:W-:-:S05]  /*02e0*/  VIADD R7, R7, UR10 ;  /* 0x0000000a07077c36 */ /* 0x000fca0008000000 */
[----:B------:R-:W-:Y:S01]  /*02f0*/  ISETP.GE.AND P0, PT, R7, UR13, PT ;  /* 0x0000000d07007c0c */ /* 0x000fe2000bf06270 */
[-C--:B---3--:R-:W-:Y:S02]  /*0300*/  DMUL R22, R10, R14.reuse ;  /* 0x0000000e0a167228 */ /* 0x088fe40000000000 */
[----:B------:R-:W-:-:S06]  /*0310*/  DMUL R14, R8, R14 ;  /* 0x0000000e080e7228 */ /* 0x000fcc0000000000 */
[-C--:B------:R-:W-:Y:S02]  /*0320*/  DFMA R22, R8, R12.reuse, -R22 ;  /* 0x0000000c0816722b */ /* 0x080fe40000000816 */
[----:B------:R-:W-:-:S06]  /*0330*/  DFMA R14, R10, R12, R14 ;  /* 0x0000000c0a0e722b */ /* 0x000fcc000000000e */
[C---:B--2---:R-:W-:Y:S02]  /*0340*/  DFMA R16, R20.reuse, R22, R16 ;  /* 0x000000161410722b */ /* 0x044fe40000000010 */
[----:B------:R-:W-:Y:S01]  /*0350*/  DFMA R18, R20, R14, R18 ;  /* 0x0000000e1412722b */ /* 0x000fe20000000012 */
[----:B------:R-:W-:Y:S10]  /*0360*/  @!P0 BRA `(.L_x_40) ;  /* 0xfffffffc00b08947 */ /* 0x000ff4000383ffff */
[----:B------:R-:W-:Y:S05]  /*0370*/  BSYNC.RECONVERGENT B1 ;  /* 0x0000000000017941 */ /* 0x000fea0003800200 */
.L_x_39:
[----:B------:R0:W-:Y:S04]  /*0380*/  STS.64 [R3], R16 ;  /* 0x0000001003007388 */ /* 0x0001e80000000a00 */
[----:B------:R0:W-:Y:S02]  /*0390*/  STS.64 [R4], R18 ;  /* 0x0000001204007388 */ /* 0x0001e40000000a00 */
.L_x_38:
[----:B------:R-:W-:Y:S05]  /*03a0*/  BSYNC.RECONVERGENT B0 ;  /* 0x0000000000007941 */ /* 0x000fea0003800200 */
.L_x_37:
[----:B------:R-:W-:-:S09]  /*03b0*/  UISETP.GE.U32.AND UP0, UPT, UR10, 0x2, UPT ;  /* 0x000000020a00788c */ /* 0x000fd2000bf06070 */
[----:B------:R-:W-:Y:S05]  /*03c0*/  BRA.U !UP0, `(.L_x_41) ;  /* 0x00000001085c7547 */ /* 0x000fea000b800000 */
[----:B------:R-:W-:-:S07]  /*03d0*/  IMAD.U32 R15, RZ, RZ, UR10 ;  /* 0x0000000aff0f7e24 */ /* 0x000fce000f8e00ff */
.L_x_44:
[----:B------:R-:W-:Y:S01]  /*03e0*/  BAR.SYNC.DEFER_BLOCKING 0x0 ;  /* 0x0000000000007b1d */ /* 0x000fe20000010000 */
[--C-:B0-----:R-:W-:Y:S01]  /*03f0*/  IMAD.MOV.U32 R16, RZ, RZ, R15.reuse ;  /* 0x000000ffff107224 */ /* 0x101fe200078e000f */
[----:B------:R-:W-:-:S04]  /*0400*/  SHF.R.U32.HI R15, RZ, 0x1, R15 ;  /* 0x00000001ff0f7819 */ /* 0x000fc8000001160f */
[----:B------:R-:W-:Y:S01]  /*0410*/  ISETP.GE.U32.AND P1, PT, R2, R15, PT ;  /* 0x0000000f0200720c */ /* 0x000fe20003f26070 */
[----:B------:R-:W-:Y:S01]  /*0420*/  BSSY.RECONVERGENT B0, `(.L_x_42) ;  /* 0x0000010000007945 */ /* 0x000fe20003800200 */
[----:B------:R-:W-:-:S11]  /*0430*/  ISETP.GT.U32.AND P0, PT, R16, 0x3, PT ;  /* 0x000000031000780c */ /* 0x000fd60003f04070 */
[----:B------:R-:W-:Y:S01]  /*0440*/  @!P1 IMAD R14, R15, 0x8, R3 ;  /* 0x000000080f0e9824 */ /* 0x000fe200078e0203 */
[----:B------:R-:W-:Y:S04]  /*0450*/  @!P1 LDS.64 R12, [R3] ;  /* 0x00000000030c9984 */ /* 0x000fe80000000a00 */
[----:B-1----:R-:W0:Y:S02]  /*0460*/  @!P1 LDS.64 R6, [R14] ;  /* 0x000000000e069984 */ /* 0x002e240000000a00 */
        /* <DEDUP_REMOVED lines=11> */
.L_x_43:
[----:B------:R-:W-:Y:S05]  /*0520*/  BSYNC.RECONVERGENT B0 ;  /* 0x0000000000007941 */ /* 0x000fea0003800200 */
.L_x_42:
[----:B------:R-:W-:Y:S05]  /*0530*/  @P0 BRA `(.L_x_44) ;  /* 0xfffffffc00a80947 */ /* 0x000fea000383ffff */
.L_x_41:
[----:B------:R-:W-:Y:S01]  /*0540*/  BAR.SYNC.DEFER_BLOCKING 0x0 ;  /* 0x0000000000007b1d */ /* 0x000fe20000010000 */
[----:B------:R-:W-:-:S13]  /*0550*/  ISETP.NE.AND P0, PT, R2, RZ, PT ;  /* 0x000000ff0200720c */ /* 0x000fda0003f05270 */
[----:B------:R-:W-:Y:S05]  /*0560*/  @P0 EXIT ;  /* 0x000000000000094d */ /* 0x000fea0003800000 */
[----:B0-----:R-:W0:Y:S01]  /*0570*/  LDC.64 R2, c[0x0][0x3a0] ;  /* 0x0000e800ff027b82 */ /* 0x001e220000000a00 */
        /* <DEDUP_REMOVED lines=13> */
.L_x_64:
[----:B------:R-:W-:Y:S05]  /*0650*/  BRX R2 -0x660                                 (*"BRANCH_TARGETS .L_x_65,.L_x_66,.L_x_46"*) ;  /* 0xfffffff802687949 */ /* 0x000fea000383ffff */
.L_x_66:
        /* <DEDUP_REMOVED lines=10> */
.L_x_65:
        /* <DEDUP_REMOVED lines=10> */
.L_x_45:
[----:B------:R-:W-:-:S05]  /*07a0*/  IMAD.MOV.U32 R2, RZ, RZ, -0x2 ;  /* 0xfffffffeff027424 */ /* 0x000fca00078e00ff */
[----:B------:R-:W-:-:S05]  /*07b0*/  VIADDMNMX.U32 R5, R5, R2, 0x2, PT ;  /* 0x0000000205057446 */ /* 0x000fca0003800002 */
[----:B------:R-:W-:-:S04]  /*07c0*/  IMAD.SHL.U32 R5, R5, 0x4, RZ ;  /* 0x0000000405057824 */ /* 0x000fc800078e00ff */
[----:B------:R-:W0:Y:S02]  /*07d0*/  LDC R2, c[0x2][R5+0xc] ;  /* 0x0080030005027b82 */ /* 0x000e240000000800 */
[----:B0-----:R-:W-:-:S04]  /*07e0*/  SHF.R.S32.HI R3, RZ, 0x1f, R2 ;  /* 0x0000001fff037819 */ /* 0x001fc80000011402 */
.L_x_68:
[----:B------:R-:W-:Y:S05]  /*07f0*/  BRX R2 -0x800                                 (*"BRANCH_TARGETS .L_x_69,.L_x_70,.L_x_46"*) ;  /* 0xfffffff802007949 */ /* 0x000fea000383ffff */
.L_x_70:
        /* <DEDUP_REMOVED lines=10> */
.L_x_69:
        /* <DEDUP_REMOVED lines=9> */
.L_x_46:
[----:B------:R-:W0:Y:S08]  /*0930*/  LDC.U8 R2, c[0x0][0x3cc] ;  /* 0x0000f300ff027b82 */ /* 0x000e300000000000 */
[----:B-1----:R-:W1:Y:S01]  /*0940*/  LDC.64 R4, c[0x0][0x380] ;  /* 0x0000e000ff047b82 */ /* 0x002e620000000a00 */
[----:B0-----:R-:W-:Y:S01]  /*0950*/  PRMT R6, R2, 0x8880, RZ ;  /* 0x0000888002067816 */ /* 0x001fe200000000ff */
[----:B------:R-:W-:-:S03]  /*0960*/  DADD R2, R8, R8 ;  /* 0x0000000008027229 */ /* 0x000fc60000000008 */
[----:B------:R-:W-:-:S04]  /*0970*/  ISETP.NE.AND P0, PT, R6, 0x1, PT ;  /* 0x000000010600780c */ /* 0x000fc80003f05270 */
[----:B------:R-:W-:Y:S02]  /*0980*/  FSEL R6, R10, RZ, P0 ;  /* 0x000000ff0a067208 */ /* 0x000fe40000000000 */
[----:B------:R-:W-:Y:S02]  /*0990*/  FSEL R7, R11, RZ, P0 ;  /* 0x000000ff0b077208 */ /* 0x000fe40000000000 */
[----:B------:R-:W-:Y:S02]  /*09a0*/  FSEL R8, R2, R8, !P0 ;  /* 0x0000000802087208 */ /* 0x000fe40004000000 */
[----:B------:R-:W-:Y:S01]  /*09b0*/  FSEL R9, R3, R9, !P0 ;  /* 0x0000000903097208 */ /* 0x000fe20004000000 */
[----:B-1----:R-:W-:-:S04]  /*09c0*/  IMAD.WIDE.U32 R2, R0, 0x10, R4 ;  /* 0x0000001000027825 */ /* 0x002fc800078e0004 */
[----:B------:R-:W-:Y:S02]  /*09d0*/  IMAD.MOV.U32 R4, RZ, RZ, R8 ;  /* 0x000000ffff047224 */ /* 0x000fe400078e0008 */
[----:B------:R-:W-:-:S05]  /*09e0*/  IMAD.MOV.U32 R5, RZ, RZ, R9 ;  /* 0x000000ffff057224 */ /* 0x000fca00078e0009 */
[----:B------:R-:W-:Y:S01]  /*09f0*/  STG.E.128 desc[UR8][R2.64], R4 ;  /* 0x0000000402007986 */ /* 0x000fe2000c101d08 */
[----:B------:R-:W-:Y:S05]  /*0a00*/  EXIT ;  /* 0x000000000000794d */ /* 0x000fea0003800000 */
.L_x_47:
        /* <DEDUP_REMOVED lines=15> */
.L_x_74:


//--------------------- .nv.shared._Z47kernel_compute_nl_projections_and_derivates_allP7double2S0_S0_PdS1_PKiPKtPKhS7_iiiicidd --------------------------
	.section	.nv.shared._Z47kernel_compute_nl_projections_and_derivates_allP7double2S0_S0_PdS1_PKiPKtPKhS7_iiiicidd,"aw",@nobits
	.sectionflags	@""
	.align	16
	.zero		1024


//--------------------- .nv.shared.reserved.0     --------------------------
	.section	.nv.shared.reserved.0,"aw",@nobits
	.weak		__nv_reservedSMEM_offset_0_alias
	.size		__nv_reservedSMEM_offset_0_alias, 0, 64
	.other		__nv_reservedSMEM_offset_0_alias,@"STO_CUDA_RESERVED_SHARED STV_DEFAULT"
__nv_reservedSMEM_offset_0_alias:
	.zero		0
	.zero		64


//--------------------- .nv.shared._Z51kernel_compute_nl_projections_and_derivates_choice2P7double2S0_S0_S0_PdS1_PKiPKtPKhS7_iiiicdd --------------------------
	.section	.nv.shared._Z51kernel_compute_nl_projections_and_derivates_choice2P7double2S0_S0_S0_PdS1_PKiPKtPKhS7_iiiicdd,"aw",@nobits
	.sectionflags	@""
	.align	16
	.zero		1024


//--------------------- .nv.shared._Z29kernel_compute_nl_projectionsP7double2S0_S0_PdPKiPKtPKhS7_iiicd --------------------------
	.section	.nv.shared._Z29kernel_compute_nl_projectionsP7double2S0_S0_PdPKiPKtPKhS7_iiicd,"aw",@nobits
	.sectionflags	@""
	.align	16
	.zero		1024


//--------------------- .nv.constant0._Z47kernel_compute_nl_projections_and_derivates_allP7double2S0_S0_PdS1_PKiPKtPKhS7_iiiicidd --------------------------
	.section	.nv.constant0._Z47kernel_compute_nl_projections_and_derivates_allP7double2S0_S0_PdS1_PKiPKtPKhS7_iiiicidd,"a",@progbits
	.sectionflags	@""
	.align	4
.nv.constant0._Z47kernel_compute_nl_projections_and_derivates_allP7double2S0_S0_PdS1_PKiPKtPKhS7_iiiicidd:
	.zero		1008


//--------------------- .nv.constant0._Z51kernel_compute_nl_projections_and_derivates_choice2P7double2S0_S0_S0_PdS1_PKiPKtPKhS7_iiiicdd --------------------------
	.section	.nv.constant0._Z51kernel_compute_nl_projections_and_derivates_choice2P7double2S0_S0_S0_PdS1_PKiPKtPKhS7_iiiicdd,"a",@progbits
	.sectionflags	@""
	.align	4
.nv.constant0._Z51kernel_compute_nl_projections_and_derivates_choice2P7double2S0_S0_S0_PdS1_PKiPKtPKhS7_iiiicdd:
	.zero		1016


//--------------------- .nv.constant0._Z29kernel_compute_nl_projectionsP7double2S0_S0_PdPKiPKtPKhS7_iiicd --------------------------
	.section	.nv.constant0._Z29kernel_compute_nl_projectionsP7double2S0_S0_PdPKiPKtPKhS7_iiicd,"a",@progbits
	.sectionflags	@""
	.align	4
.nv.constant0._Z29kernel_compute_nl_projectionsP7double2S0_S0_PdPKiPKtPKhS7_iiicd:
	.zero		984


//--------------------- SYMBOLS --------------------------

	.type		.nv.reservedSmem.offset0,@object
	.size		.nv.reservedSmem.offset0,0x4
	.type		.nv.reservedSmem.cap,@object
	.size		.nv.reservedSmem.cap,0x4
